def matmul_kernel(
    a_ptr,
    b_ptr,
    c_ptr,
    M,
    N,
    K,
    stride_am,
    stride_ak,
    stride_bk,
    stride_bn,
    stride_cm,
    stride_cn,
    BLOCK_M: tl.constexpr,
    BLOCK_N: tl.constexpr,
    BLOCK_K: tl.constexpr,
    GROUP_M: tl.constexpr,
):
    pid = tl.program_id(axis=0)
    num_pid_m = tl.cdiv(M, BLOCK_M)
    num_pid_n = tl.cdiv(N, BLOCK_N)
    num_pid_in_group = GROUP_M * num_pid_n
    group_id = pid // num_pid_in_group
    first_pid_m = group_id * GROUP_M
    group_size_m = min(num_pid_m - first_pid_m, GROUP_M)
    pid_m = first_pid_m + ((pid % num_pid_in_group) % group_size_m)
    pid_n = (pid % num_pid_in_group) // group_size_m

    offs_am = (pid_m * BLOCK_M + tl.arange(0, BLOCK_M)) % M
    offs_bn = (pid_n * BLOCK_N + tl.arange(0, BLOCK_N)) % N
    offs_k = tl.arange(0, BLOCK_K)
    a_ptrs = a_ptr + offs_am[:, None] * stride_am + offs_k[None, :] * stride_ak
    b_ptrs = b_ptr + offs_k[:, None] * stride_bk + offs_bn[None, :] * stride_bn

    acc = tl.zeros((BLOCK_M, BLOCK_N), dtype=tl.float32)
    for kk in range(0, tl.cdiv(K, BLOCK_K)):
        a = tl.load(a_ptrs, mask=offs_k[None, :] < K - kk * BLOCK_K, other=0.0)
        b = tl.load(b_ptrs, mask=offs_k[:, None] < K - kk * BLOCK_K, other=0.0)
        acc = tl.dot(a, b, acc)
        a_ptrs += BLOCK_K * stride_ak
        b_ptrs += BLOCK_K * stride_bk

    c = acc.to(c_ptr.dtype.element_ty)
    offs_cm = pid_m * BLOCK_M + tl.arange(0, BLOCK_M)
    offs_cn = pid_n * BLOCK_N + tl.arange(0, BLOCK_N)
    c_ptrs = c_ptr + offs_cm[:, None] * stride_cm + offs_cn[None, :] * stride_cn
    mask = (offs_cm[:, None] < M) & (offs_cn[None, :] < N)
    tl.store(c_ptrs, c, mask=mask)

# config = {"BLOCK_K": 64, "BLOCK_M": 128, "BLOCK_N": 32, "GROUP_M": 8, "arch": "sm_100", "dtype": "fp16", "num_ctas": 1, "num_stages": 3, "num_warps": 8}
# arch = sm_100


// ===== COMPILED SASS (sm_100a) =====

	.target	sm_100a

	.elftype	@"ET_EXEC"


//--------------------- .note.nv.tkinfo           --------------------------
	.section	.note.nv.tkinfo,"",@"SHT_NOTE"
	.sectionflags	@"SHF_NOTE_NV_TKINFO"
	.tkinfo
        /*0018*/ 	.word	0x00000081
        /*0030*/ 	.string	""
        /*0030*/ 	.string	"ptxas-blackwell"
        /*0030*/ 	.string	"Cuda compilation tools, release 12.9, V12.9.86"
        /*0030*/ 	.string	"Build cuda_12.9.r12.9/compiler.36037853_0"
        /*0030*/ 	.string	"-v  -suppress-debug-info  -lineinfo  -arch sm_100a "



//--------------------- .note.nv.cuver            --------------------------
	.section	.note.nv.cuver,"",@"SHT_NOTE"
	.sectionflags	@"SHF_NOTE_NV_CUVER"
        /*0018*/ 	.short	0x0001
        /*001a*/ 	.short	0x0064
        /*001c*/ 	.short	0x0001
        /*001e*/ 	.short	0x0000
        /*0020*/ 	.short	0x0001
        /*0022*/ 	.short	0x0000


//--------------------- .nv.info                  --------------------------
	.section	.nv.info,"",@"SHT_CUDA_INFO"
	.align	4


	//----- nvinfo : EIATTR_REGCOUNT
	.align		4
        /*0000*/ 	.byte	0x04, 0x2f
        /*0002*/ 	.short	(.L_4 - .L_3)
	.align		4
.L_3:
        /*0004*/ 	.word	index@(matmul_kernel)
        /*0008*/ 	.word	0x000000ae


	//----- nvinfo : EIATTR_FRAME_SIZE
	.align		4
.L_4:
        /*000c*/ 	.byte	0x04, 0x11
        /*000e*/ 	.short	(.L_6 - .L_5)
	.align		4
.L_5:
        /*0010*/ 	.word	index@($__internal_2_$__cuda_sm10x_tcgen05_guardrail_trap_unallocated_columns_being_dealloced)
        /*0014*/ 	.word	0x00000000


	//----- nvinfo : EIATTR_FRAME_SIZE
	.align		4
.L_6:
        /*0018*/ 	.byte	0x04, 0x11
        /*001a*/ 	.short	(.L_8 - .L_7)
	.align		4
.L_7:
        /*001c*/ 	.word	index@($__internal_1_$__cuda_sm10x_tcgen05_guardrail_trap_phase_invalid_during_alloc)
        /*0020*/ 	.word	0x00000000


	//----- nvinfo : EIATTR_FRAME_SIZE
	.align		4
.L_8:
        /*0024*/ 	.byte	0x04, 0x11
        /*0026*/ 	.short	(.L_10 - .L_9)
	.align		4
.L_9:
        /*0028*/ 	.word	index@($__internal_0_$__cuda_sm10x_tcgen05_guardrail_trap_col_being_dealloced_not_returned_by_alloc)
        /*002c*/ 	.word	0x00000000


	//----- nvinfo : EIATTR_FRAME_SIZE
	.align		4
.L_10:
        /*0030*/ 	.byte	0x04, 0x11
        /*0032*/ 	.short	(.L_12 - .L_11)
	.align		4
.L_11:
        /*0034*/ 	.word	index@(matmul_kernel)
        /*0038*/ 	.word	0x00000000


	//----- nvinfo : EIATTR_MIN_STACK_SIZE
	.align		4
.L_12:
        /*003c*/ 	.byte	0x04, 0x12
        /*003e*/ 	.short	(.L_14 - .L_13)
	.align		4
.L_13:
        /*0040*/ 	.word	index@(matmul_kernel)
        /*0044*/ 	.word	0x00000000
.L_14:


//--------------------- .nv.info.matmul_kernel    --------------------------
	.section	.nv.info.matmul_kernel,"",@"SHT_CUDA_INFO"
	.sectionflags	@""
	.align	4


	//----- nvinfo : EIATTR_CUDA_API_VERSION
	.align		4
        /*0000*/ 	.byte	0x04, 0x37
        /*0002*/ 	.short	(.L_16 - .L_15)
.L_15:
        /*0004*/ 	.word	0x00000081


	//----- nvinfo : EIATTR_KPARAM_INFO
	.align		4
.L_16:
        /*0008*/ 	.byte	0x04, 0x17
        /*000a*/ 	.short	(.L_18 - .L_17)
.L_17:
        /*000c*/ 	.word	0x00000000
        /*0010*/ 	.short	0x000d
        /*0012*/ 	.short	0x0048
        /*0014*/ 	.byte	0x00, 0xf4, 0x21, 0x00


	//----- nvinfo : EIATTR_KPARAM_INFO
	.align		4
.L_18:
        /*0018*/ 	.byte	0x04, 0x17
        /*001a*/ 	.short	(.L_20 - .L_19)
.L_19:
        /*001c*/ 	.word	0x00000000
        /*0020*/ 	.short	0x000c
        /*0022*/ 	.short	0x0040
        /*0024*/ 	.byte	0x00, 0xf4, 0x21, 0x00


	//----- nvinfo : EIATTR_KPARAM_INFO
	.align		4
.L_20:
        /*0028*/ 	.byte	0x04, 0x17
        /*002a*/ 	.short	(.L_22 - .L_21)
.L_21:
        /*002c*/ 	.word	0x00000000
        /*0030*/ 	.short	0x000b
        /*0032*/ 	.short	0x0038
        /*0034*/ 	.byte	0x00, 0xf0, 0x11, 0x00


	//----- nvinfo : EIATTR_KPARAM_INFO
	.align		4
.L_22:
        /*0038*/ 	.byte	0x04, 0x17
        /*003a*/ 	.short	(.L_24 - .L_23)
.L_23:
        /*003c*/ 	.word	0x00000000
        /*0040*/ 	.short	0x000a
        /*0042*/ 	.short	0x0034
        /*0044*/ 	.byte	0x00, 0xf0, 0x11, 0x00


	//----- nvinfo : EIATTR_KPARAM_INFO
	.align		4
.L_24:
        /*0048*/ 	.byte	0x04, 0x17
        /*004a*/ 	.short	(.L_26 - .L_25)
.L_25:
        /*004c*/ 	.word	0x00000000
        /*0050*/ 	.short	0x0009
        /*0052*/ 	.short	0x0030
        /*0054*/ 	.byte	0x00, 0xf0, 0x11, 0x00


	//----- nvinfo : EIATTR_KPARAM_INFO
	.align		4
.L_26:
        /*0058*/ 	.byte	0x04, 0x17
        /*005a*/ 	.short	(.L_28 - .L_27)
.L_27:
        /*005c*/ 	.word	0x00000000
        /*0060*/ 	.short	0x0008
        /*0062*/ 	.short	0x002c
        /*0064*/ 	.byte	0x00, 0xf0, 0x11, 0x00


	//----- nvinfo : EIATTR_KPARAM_INFO
	.align		4
.L_28:
        /*0068*/ 	.byte	0x04, 0x17
        /*006a*/ 	.short	(.L_30 - .L_29)
.L_29:
        /*006c*/ 	.word	0x00000000
        /*0070*/ 	.short	0x0007
        /*0072*/ 	.short	0x0028
        /*0074*/ 	.byte	0x00, 0xf0, 0x11, 0x00


	//----- nvinfo : EIATTR_KPARAM_INFO
	.align		4
.L_30:
        /*0078*/ 	.byte	0x04, 0x17
        /*007a*/ 	.short	(.L_32 - .L_31)
.L_31:
        /*007c*/ 	.word	0x00000000
        /*0080*/ 	.short	0x0006
        /*0082*/ 	.short	0x0024
        /*0084*/ 	.byte	0x00, 0xf0, 0x11, 0x00


	//----- nvinfo : EIATTR_KPARAM_INFO
	.align		4
.L_32:
        /*0088*/ 	.byte	0x04, 0x17
        /*008a*/ 	.short	(.L_34 - .L_33)
.L_33:
        /*008c*/ 	.word	0x00000000
        /*0090*/ 	.short	0x0005
        /*0092*/ 	.short	0x0020
        /*0094*/ 	.byte	0x00, 0xf0, 0x11, 0x00


	//----- nvinfo : EIATTR_KPARAM_INFO
	.align		4
.L_34:
        /*0098*/ 	.byte	0x04, 0x17
        /*009a*/ 	.short	(.L_36 - .L_35)
.L_35:
        /*009c*/ 	.word	0x00000000
        /*00a0*/ 	.short	0x0004
        /*00a2*/ 	.short	0x001c
        /*00a4*/ 	.byte	0x00, 0xf0, 0x11, 0x00


	//----- nvinfo : EIATTR_KPARAM_INFO
	.align		4
.L_36:
        /*00a8*/ 	.byte	0x04, 0x17
        /*00aa*/ 	.short	(.L_38 - .L_37)
.L_37:
        /*00ac*/ 	.word	0x00000000
        /*00b0*/ 	.short	0x0003
        /*00b2*/ 	.short	0x0018
        /*00b4*/ 	.byte	0x00, 0xf0, 0x11, 0x00


	//----- nvinfo : EIATTR_KPARAM_INFO
	.align		4
.L_38:
        /*00b8*/ 	.byte	0x04, 0x17
        /*00ba*/ 	.short	(.L_40 - .L_39)
.L_39:
        /*00bc*/ 	.word	0x00000000
        /*00c0*/ 	.short	0x0002
        /*00c2*/ 	.short	0x0010
        /*00c4*/ 	.byte	0x00, 0xf4, 0x21, 0x00


	//----- nvinfo : EIATTR_KPARAM_INFO
	.align		4
.L_40:
        /*00c8*/ 	.byte	0x04, 0x17
        /*00ca*/ 	.short	(.L_42 - .L_41)
.L_41:
        /*00cc*/ 	.word	0x00000000
        /*00d0*/ 	.short	0x0001
        /*00d2*/ 	.short	0x0008
        /*00d4*/ 	.byte	0x00, 0xf4, 0x21, 0x00


	//----- nvinfo : EIATTR_KPARAM_INFO
	.align		4
.L_42:
        /*00d8*/ 	.byte	0x04, 0x17
        /*00da*/ 	.short	(.L_44 - .L_43)
.L_43:
        /*00dc*/ 	.word	0x00000000
        /*00e0*/ 	.short	0x0000
        /*00e2*/ 	.short	0x0000
        /*00e4*/ 	.byte	0x00, 0xf4, 0x21, 0x00


	//----- nvinfo : EIATTR_AT_ENTRY_FRAGMENTS
	.align		4
.L_44:
        /*00e8*/ 	.byte	0x04, 0x4f
        /*00ea*/ 	.short	(.L_46 - .L_45)


	//   ....[0]....
.L_45:
        /*00ec*/ 	.word	0x00000004


	//----- nvinfo : EIATTR_RESERVED_SMEM_USED
	.align		4
.L_46:
        /*00f0*/ 	.byte	0x01, 0x41
	.zero		2


	//----- nvinfo : EIATTR_SPARSE_MMA_MASK
	.align		4
        /*00f4*/ 	.byte	0x03, 0x50
        /*00f6*/ 	.short	0x0000


	//----- nvinfo : EIATTR_TCGEN05_1CTA_USED
	.align		4
        /*00f8*/ 	.byte	0x01, 0x51
	.zero		2


	//----- nvinfo : EIATTR_MAXREG_COUNT
	.align		4
        /*00fc*/ 	.byte	0x03, 0x1b
        /*00fe*/ 	.short	0x00ff


	//----- nvinfo : EIATTR_NUM_BARRIERS
	.align		4
        /*0100*/ 	.byte	0x02, 0x4c
        /*0102*/ 	.byte	0x01
	.zero		1


	//----- nvinfo : EIATTR_INT_WARP_WIDE_INSTR_OFFSETS
	.align		4
        /*0104*/ 	.byte	0x04, 0x31
        /*0106*/ 	.short	(.L_48 - .L_47)


	//   ....[0]....
.L_47:
        /*0108*/ 	.word	0x00000e20


	//   ....[1]....
        /*010c*/ 	.word	0x00000e40


	//   ....[2]....
        /*0110*/ 	.word	0x000026d0


	//   ....[3]....
        /*0114*/ 	.word	0x00004e70


	//   ....[4]....
        /*0118*/ 	.word	0x00004ec0


	//----- nvinfo : EIATTR_COOP_GROUP_MASK_REGIDS
	.align		4
.L_48:
        /*011c*/ 	.byte	0x04, 0x29
        /*011e*/ 	.short	(.L_50 - .L_49)


	//   ....[0]....
.L_49:
        /*0120*/ 	.word	0xffffffff


	//   ....[1]....
        /*0124*/ 	.word	0xffffffff


	//   ....[2]....
        /*0128*/ 	.word	0xffffffff


	//   ....[3]....
        /*012c*/ 	.word	0xffffffff


	//----- nvinfo : EIATTR_COOP_GROUP_INSTR_OFFSETS
	.align		4
.L_50:
        /*0130*/ 	.byte	0x04, 0x28
        /*0132*/ 	.short	(.L_52 - .L_51)


	//   ....[0]....
.L_51:
        /*0134*/ 	.word	0x00000060


	//   ....[1]....
        /*0138*/ 	.word	0x00000310


	//   ....[2]....
        /*013c*/ 	.word	0x00004d10


	//   ....[3]....
        /*0140*/ 	.word	0x00004f70


	//----- nvinfo : EIATTR_VRC_CTA_INIT_COUNT
	.align		4
.L_52:
        /*0144*/ 	.byte	0x02, 0x4a
        /*0146*/ 	.byte	0x80
	.zero		1


	//----- nvinfo : EIATTR_MBARRIER_INSTR_OFFSETS
	.align		4
        /*0148*/ 	.byte	0x04, 0x39
        /*014a*/ 	.short	(.L_54 - .L_53)


	//   ....[0]....
.L_53:
        /*014c*/ 	.word	0x00000f70
        /*0150*/ 	.word	0x000000ff
        /*0154*/ 	.word	0x00000000
        /*0158*/ 	.short	0x0100
        /*015a*/ 	.byte	0x0b
	.zero		1


	//   ....[1]....
        /*015c*/ 	.word	0x00002730
        /*0160*/ 	.word	0x000000ff
        /*0164*/ 	.word	0x0000a008
        /*0168*/ 	.short	0x0100
        /*016a*/ 	.byte	0x09
	.zero		1


	//   ....[2]....
        /*016c*/ 	.word	0x000035b0
        /*0170*/ 	.word	0x000000ff
        /*0174*/ 	.word	0x00000000
        /*0178*/ 	.short	0x010a
        /*017a*/ 	.byte	0x0b
	.zero		1


	//   ....[3]....
        /*017c*/ 	.word	0x00004450
        /*0180*/ 	.word	0x000000ff
        /*0184*/ 	.word	0x00000000
        /*0188*/ 	.short	0x010a
        /*018a*/ 	.byte	0x0b
	.zero		1


	//   ....[4]....
        /*018c*/ 	.word	0x00004530
        /*0190*/ 	.word	0x000000ff
        /*0194*/ 	.word	0x0000a000
        /*0198*/ 	.short	0x0108
        /*019a*/ 	.byte	0x09
	.zero		1


	//   ....[5]....
        /*019c*/ 	.word	0x00004580
        /*01a0*/ 	.word	0x000000ff
        /*01a4*/ 	.word	0x0000a008
        /*01a8*/ 	.short	0x0108
        /*01aa*/ 	.byte	0x09
	.zero		1


	//   ....[6]....
        /*01ac*/ 	.word	0x00004f90
        /*01b0*/ 	.word	0x000000ff
        /*01b4*/ 	.word	0x00000000
        /*01b8*/ 	.short	0x010a
        /*01ba*/ 	.byte	0x0b
	.zero		1


	//   ....[7]....
        /*01bc*/ 	.word	0x00004fc0
        /*01c0*/ 	.word	0x000000ff
        /*01c4*/ 	.word	0x00000000
        /*01c8*/ 	.short	0x010a
        /*01ca*/ 	.byte	0x0b
	.zero		1


	//----- nvinfo : EIATTR_NUM_MBARRIERS
	.align		4
.L_54:
        /*01cc*/ 	.byte	0x03, 0x38
        /*01ce*/ 	.short	0x0002


	//----- nvinfo : EIATTR_EXIT_INSTR_OFFSETS
	.align		4
        /*01d0*/ 	.byte	0x04, 0x1c
        /*01d2*/ 	.short	(.L_56 - .L_55)


	//   ....[0]....
.L_55:
        /*01d4*/ 	.word	0x00004f80


	//----- nvinfo : EIATTR_REQNTID
	.align		4
.L_56:
        /*01d8*/ 	.byte	0x04, 0x10
        /*01da*/ 	.short	(.L_58 - .L_57)
.L_57:
        /*01dc*/ 	.word	0x00000100
        /*01e0*/ 	.word	0x00000001
        /*01e4*/ 	.word	0x00000001


	//----- nvinfo : EIATTR_CRS_STACK_SIZE
	.align		4
.L_58:
        /*01e8*/ 	.byte	0x04, 0x1e
        /*01ea*/ 	.short	(.L_60 - .L_59)
.L_59:
        /*01ec*/ 	.word	0x00000000


	//----- nvinfo : EIATTR_CBANK_PARAM_SIZE
	.align		4
.L_60:
        /*01f0*/ 	.byte	0x03, 0x19
        /*01f2*/ 	.short	0x0050


	//----- nvinfo : EIATTR_PARAM_CBANK
	.align		4
        /*01f4*/ 	.byte	0x04, 0x0a
        /*01f6*/ 	.short	(.L_62 - .L_61)
	.align		4
.L_61:
        /*01f8*/ 	.word	index@(.nv.constant0.matmul_kernel)
        /*01fc*/ 	.short	0x0380
        /*01fe*/ 	.short	0x0050


	//----- nvinfo : EIATTR_SW_WAR
	.align		4
.L_62:
        /*0200*/ 	.byte	0x04, 0x36
        /*0202*/ 	.short	(.L_64 - .L_63)
.L_63:
        /*0204*/ 	.word	0x00000008
.L_64:


//--------------------- .nv.compat                --------------------------
	.section	.nv.compat,"",@"SHT_CUDA_COMPAT_INFO"
	.align	4
        /*0000*/ 	.byte	0x02, 0x02, 0x02, 0x00, 0x02, 0x05, 0x05, 0x00, 0x02, 0x03, 0x00, 0x00, 0x02, 0x06, 0x01, 0x00


//--------------------- .nv.callgraph             --------------------------
	.section	.nv.callgraph,"",@"SHT_CUDA_CALLGRAPH"
	.align	4
	.sectionentsize	8
	.align		4
        /*0000*/ 	.word	0x00000000
	.align		4
        /*0004*/ 	.word	0xffffffff
	.align		4
        /*0008*/ 	.word	0x00000000
	.align		4
        /*000c*/ 	.word	0xfffffffe
	.align		4
        /*0010*/ 	.word	0x00000000
	.align		4
        /*0014*/ 	.word	0xfffffffd
	.align		4
        /*0018*/ 	.word	0x00000000
	.align		4
        /*001c*/ 	.word	0xfffffffc


//--------------------- .text.matmul_kernel       --------------------------
	.section	.text.matmul_kernel,"ax",@progbits
	.align	128
        .global         matmul_kernel
        .type           matmul_kernel,@function
        .size           matmul_kernel,(.L_x_20 - matmul_kernel)
        .other          matmul_kernel,@"STO_CUDA_ENTRY STV_DEFAULT"
matmul_kernel:
.text.matmul_kernel:
[----:B------:R-:W0:Y:S01]  /*0000*/  LDC R1, c[0x0][0x37c] ;  /* 0x0000df00ff017b82 */ /* 0x000e220000000800 */
[----:B------:R-:W1:Y:S01]  /*0010*/  S2R R0, SR_TID.X ;  /* 0x0000000000007919 */ /* 0x000e620000002100 */
[----:B------:R-:W2:Y:S01]  /*0020*/  LDCU.64 UR18, c[0x0][0x358] ;  /* 0x00006b00ff1277ac */ /* 0x000ea20008000a00 */
[----:B-1----:R-:W-:-:S13]  /*0030*/  ISETP.GE.U32.AND P1, PT, R0, 0x20, PT ;  /* 0x000000200000780c */ /* 0x002fda0003f26070 */
[----:B--2---:R-:W-:Y:S05]  /*0040*/  @P1 BRA `(.L_x_0) ;  /* 0x0000000000b41947 */ /* 0x004fea0003800000 */
[----:B------:R-:W1:Y:S01]  /*0050*/  S2UR UR6, SR_CgaCtaId ;  /* 0x00000000000679c3 */ /* 0x000e620000008800 */
[----:B------:R-:W-:Y:S01]  /*0060*/  NOP ;  /* 0x0000000000007918 */ /* 0x000fe20000000000 */
[----:B------:R-:W-:Y:S02]  /*0070*/  UMOV UR4, 0x40 ;  /* 0x0000004000047882 */ /* 0x000fe40000000000 */
[----:B-1----:R-:W-:-:S09]  /*0080*/  ULEA UR4, UR6, UR4, 0x18 ;  /* 0x0000000406047291 */ /* 0x002fd2000f8ec0ff */
[----:B------:R-:W1:Y:S01]  /*0090*/  LDS.U8 R2, [UR4] ;  /* 0x00000004ff027984 */ /* 0x000e620008000000 */
[----:B------:R-:W-:Y:S02]  /*00a0*/  UMOV UR4, 0x400 ;  /* 0x0000040000047882 */ /* 0x000fe40000000000 */
[----:B------:R-:W-:Y:S01]  /*00b0*/  ULEA UR4, UR6, UR4, 0x18 ;  /* 0x0000000406047291 */ /* 0x000fe2000f8ec0ff */
[----:B-1----:R-:W-:-:S13]  /*00c0*/  ISETP.NE.AND P0, PT, R2, RZ, PT ;  /* 0x000000ff0200720c */ /* 0x002fda0003f05270 */
[----:B------:R-:W-:Y:S05]  /*00d0*/  @P0 BRA `(.L_x_1) ;  /* 0x0000000000780947 */ /* 0x000fea0003800000 */
[----:B------:R-:W-:-:S13]  /*00e0*/  ELECT P0, URZ, PT ;  /* 0x0000000000ff782f */ /* 0x000fda0003800000 */
[----:B------:R-:W-:Y:S05]  /*00f0*/  @!P0 BRA `(.L_x_2) ;  /* 0x0000000000808947 */ /* 0x000fea0003800000 */
[----:B------:R-:W-:Y:S01]  /*0100*/  UMOV UR5, 0x1 ;  /* 0x0000000100057882 */ /* 0x000fe20000000000 */
[----:B------:R-:W-:-:S04]  /*0110*/  IMAD.MOV.U32 R5, RZ, RZ, 0x1 ;  /* 0x00000001ff057424 */ /* 0x000fc800078e00ff */
[----:B------:R-:W-:Y:S04]  /*0120*/  DEPBAR.LE SB1, 0x36 ;  /* 0x00009d800000791a */ /* 0x000fe80000000000 */
[----:B------:R-:W1:Y:S02]  /*0130*/  UTCATOMSWS.FIND_AND_SET.ALIGN UP0, UR5, UR5 ;  /* 0x00000005000575e3 */ /* 0x000e640008000800 */
[----:B-1----:R-:W-:-:S04]  /*0140*/  PLOP3.LUT P0, PT, PT, PT, UP0, 0x80, 0x8 ;  /* 0x000000000008781c */ /* 0x002fc80003f0f008 */
[----:B------:R-:W-:-:S04]  /*0150*/  SEL R2, RZ, 0xffffffff, !P0 ;  /* 0xffffffffff027807 */ /* 0x000fc80004000000 */
[----:B------:R-:W-:Y:S01]  /*0160*/  ISETP.NE.AND P0, PT, R2, RZ, PT ;  /* 0x000000ff0200720c */ /* 0x000fe20003f05270 */
[----:B------:R-:W-:-:S12]  /*0170*/  IMAD.U32 R2, RZ, RZ, UR5 ;  /* 0x00000005ff027e24 */ /* 0x000fd8000f8e00ff */
[----:B------:R-:W-:Y:S05]  /*0180*/  @P0 BRA `(.L_x_3) ;  /* 0x0000000000240947 */ /* 0x000fea0003800000 */
.L_x_4:
[----:B------:R-:W-:Y:S05]  /*0190*/  NANOSLEEP 0x64 ;  /* 0x000000640000795d */ /* 0x000fea0003800000 */
[----:B------:R-:W-:-:S05]  /*01a0*/  UMOV UR5, 0x1 ;  /* 0x0000000100057882 */ /* 0x000fca0000000000 */
[----:B------:R-:W-:Y:S04]  /*01b0*/  DEPBAR.LE SB1, 0x36 ;  /* 0x00009d800000791a */ /* 0x000fe80000000000 */
[----:B------:R-:W1:Y:S02]  /*01c0*/  UTCATOMSWS.FIND_AND_SET.ALIGN UP0, UR5, UR5 ;  /* 0x00000005000575e3 */ /* 0x000e640008000800 */
[----:B-1----:R-:W-:-:S04]  /*01d0*/  PLOP3.LUT P0, PT, PT, PT, UP0, 0x80, 0x8 ;  /* 0x000000000008781c */ /* 0x002fc80003f0f008 */
[----:B------:R-:W-:-:S04]  /*01e0*/  SEL R2, RZ, 0xffffffff, !P0 ;  /* 0xffffffffff027807 */ /* 0x000fc80004000000 */
[----:B------:R-:W-:Y:S01]  /*01f0*/  ISETP.NE.AND P0, PT, R2, RZ, PT ;  /* 0x000000ff0200720c */ /* 0x000fe20003f05270 */
[----:B------:R-:W-:-:S12]  /*0200*/  IMAD.U32 R2, RZ, RZ, UR5 ;  /* 0x00000005ff027e24 */ /* 0x000fd8000f8e00ff */
[----:B------:R-:W-:Y:S05]  /*0210*/  @!P0 BRA `(.L_x_4) ;  /* 0xfffffffc00dc8947 */ /* 0x000fea000383ffff */
.L_x_3:
[C---:B------:R-:W-:Y:S01]  /*0220*/  VIADD R4, R2.reuse, 0x10 ;  /* 0x0000001002047836 */ /* 0x040fe20000000000 */
[----:B------:R-:W-:Y:S01]  /*0230*/  UMOV UR5, 0x50 ;  /* 0x0000005000057882 */ /* 0x000fe20000000000 */
[C---:B------:R-:W-:Y:S01]  /*0240*/  SHF.L.U32 R3, R5.reuse, R2, RZ ;  /* 0x0000000205037219 */ /* 0x040fe200000006ff */
[----:B------:R-:W-:Y:S01]  /*0250*/  ULEA UR5, UR6, UR5, 0x18 ;  /* 0x0000000506057291 */ /* 0x000fe2000f8ec0ff */
[----:B------:R-:W-:Y:S01]  /*0260*/  IMAD.SHL.U32 R2, R2, 0x20, RZ ;  /* 0x0000002002027824 */ /* 0x000fe200078e00ff */
[----:B------:R-:W-:-:S04]  /*0270*/  SHF.L.U32 R4, R5, R4, RZ ;  /* 0x0000000405047219 */ /* 0x000fc800000006ff */
[----:B------:R-:W-:-:S05]  /*0280*/  LOP3.LUT R3, R4, R3, RZ, 0xfc, !PT ;  /* 0x0000000304037212 */ /* 0x000fca00078efcff */
[----:B------:R1:W-:Y:S04]  /*0290*/  ATOMS.OR RZ, [UR5], R3 ;  /* 0x00000003ffff798c */ /* 0x0003e8000b000005 */
[----:B------:R1:W-:Y:S01]  /*02a0*/  STS [UR4], R2 ;  /* 0x00000002ff007988 */ /* 0x0003e20008000804 */
[----:B------:R-:W-:Y:S05]  /*02b0*/  BRA `(.L_x_2) ;  /* 0x0000000000107947 */ /* 0x000fea0003800000 */
.L_x_1:
[----:B------:R-:W-:-:S05]  /*02c0*/  IMAD.MOV.U32 R2, RZ, RZ, -0x1 ;  /* 0xffffffffff027424 */ /* 0x000fca00078e00ff */
[----:B------:R1:W-:Y:S02]  /*02d0*/  STS [UR4], R2 ;  /* 0x00000002ff007988 */ /* 0x0003e40008000804 */
[----:B-1----:R-:W-:-:S07]  /*02e0*/  MOV R2, 0x300 ;  /* 0x0000030000027802 */ /* 0x002fce0000000f00 */
[----:B0-----:R-:W-:Y:S05]  /*02f0*/  CALL.REL.NOINC `($__internal_1_$__cuda_sm10x_tcgen05_guardrail_trap_phase_invalid_during_alloc) ;  /* 0x0000004c00487944 */ /* 0x001fea0003c00000 */
.L_x_2:
[----:B------:R-:W-:Y:S05]  /*0300*/  WARPSYNC.ALL ;  /* 0x0000000000007948 */ /* 0x000fea0003800000 */
[----:B------:R-:W-:Y:S01]  /*0310*/  NOP ;  /* 0x0000000000007918 */ /* 0x000fe20000000000 */
.L_x_0:
[----:B------:R-:W2:Y:S01]  /*0320*/  LDC.64 R14, c[0x0][0x398] ;  /* 0x0000e600ff0e7b82 */ /* 0x000ea20000000a00 */
[----:B------:R-:W3:Y:S01]  /*0330*/  S2R R7, SR_CTAID.X ;  /* 0x0000000000077919 */ /* 0x000ee20000002500 */
[----:B------:R-:W-:Y:S01]  /*0340*/  LOP3.LUT R70, R0, 0x7f, RZ, 0xc0, !PT ;  /* 0x0000007f00467812 */ /* 0x000fe200078ec0ff */
[----:B------:R-:W-:Y:S01]  /*0350*/  UMOV UR9, 0x400 ;  /* 0x0000040000097882 */ /* 0x000fe20000000000 */
[--C-:B------:R-:W-:Y:S01]  /*0360*/  SHF.R.U32.HI R44, RZ, 0x5, R0.reuse ;  /* 0x00000005ff2c7819 */ /* 0x100fe20000011600 */
[----:B------:R-:W-:Y:S01]  /*0370*/  UMOV UR6, 0x1 ;  /* 0x0000000100067882 */ /* 0x000fe20000000000 */
[----:B------:R-:W-:Y:S01]  /*0380*/  SHF.R.U32.HI R72, RZ, 0x7, R0 ;  /* 0x00000007ff487819 */ /* 0x000fe20000011600 */
[----:B------:R-:W4:Y:S01]  /*0390*/  LDCU.128 UR12, c[0x0][0x380] ;  /* 0x00007000ff0c77ac */ /* 0x000f220008000c00 */
[----:B------:R-:W5:Y:S01]  /*03a0*/  S2UR UR4, SR_CgaCtaId ;  /* 0x00000000000479c3 */ /* 0x000f620000008800 */
[----:B------:R-:W-:Y:S02]  /*03b0*/  PRMT R28, RZ, 0x7610, R28 ;  /* 0x00007610ff1c7816 */ /* 0x000fe4000000001c */
[----:B------:R-:W-:-:S04]  /*03c0*/  SGXT.U32 R72, R72, 0x1 ;  /* 0x000000014848781a */ /* 0x000fc80000000000 */
[C---:B------:R-:W-:Y:S01]  /*03d0*/  LOP3.LUT R75, R72.reuse, 0x8, RZ, 0xfc, !PT ;  /* 0x00000008484b7812 */ /* 0x040fe200078efcff */
[----:B------:R-:W1:Y:S01]  /*03e0*/  LDC.64 R68, c[0x0][0x3a8] ;  /* 0x0000ea00ff447b82 */ /* 0x000e620000000a00 */
[----:B------:R-:W-:Y:S01]  /*03f0*/  LOP3.LUT R77, R72, 0xa, RZ, 0xfc, !PT ;  /* 0x0000000a484d7812 */ /* 0x000fe200078efcff */
[----:B-12---:R-:W-:-:S06]  /*0400*/  VIADD R2, R15, 0x1f ;  /* 0x0000001f0f027836 */ /* 0x006fcc0000000000 */
[----:B------:R-:W1:Y:S01]  /*0410*/  LDC.64 R66, c[0x0][0x3a0] ;  /* 0x0000e800ff427b82 */ /* 0x000e620000000a00 */
[----:B------:R-:W-:Y:S01]  /*0420*/  SHF.R.S32.HI R3, RZ, 0x1f, R2 ;  /* 0x0000001fff037819 */ /* 0x000fe20000011402 */
[----:B-----5:R-:W-:-:S03]  /*0430*/  ULEA UR9, UR4, UR9, 0x18 ;  /* 0x0000000904097291 */ /* 0x020fc6000f8ec0ff */
[----:B------:R-:W-:Y:S02]  /*0440*/  LEA.HI R3, R3, R2, RZ, 0x5 ;  /* 0x0000000203037211 */ /* 0x000fe400078f28ff */
[----:B---3--:R-:W-:Y:S01]  /*0450*/  IABS R8, R7 ;  /* 0x0000000700087213 */ /* 0x008fe20000000000 */
[----:B------:R-:W-:Y:S01]  /*0460*/  UIADD3 UR11, UPT, UPT, UR9, 0xa000, URZ ;  /* 0x0000a000090b7890 */ /* 0x000fe2000fffe0ff */
[----:B------:R-:W-:Y:S01]  /*0470*/  SHF.R.S32.HI R3, RZ, 0x5, R3 ;  /* 0x00000005ff037819 */ /* 0x000fe20000011403 */
[----:B------:R-:W-:-:S04]  /*0480*/  IMAD R19, R72, R68, RZ ;  /* 0x0000004448137224 */ /* 0x000fc800078e02ff */
[----:B------:R-:W-:Y:S02]  /*0490*/  IMAD.SHL.U32 R4, R3, 0x8, RZ ;  /* 0x0000000803047824 */ /* 0x000fe400078e00ff */
[----:B------:R-:W-:-:S03]  /*04a0*/  IMAD R21, R68, 0x2, R19 ;  /* 0x0000000244157824 */ /* 0x000fc600078e0213 */
[-C--:B------:R-:W-:Y:S01]  /*04b0*/  IABS R9, R4.reuse ;  /* 0x0000000400097213 */ /* 0x080fe20000000000 */
[----:B------:R-:W-:Y:S01]  /*04c0*/  IMAD R43, R68, 0x2, R21 ;  /* 0x00000002442b7824 */ /* 0x000fe200078e0215 */
[----:B------:R-:W-:Y:S01]  /*04d0*/  IABS R10, R4 ;  /* 0x00000004000a7213 */ /* 0x000fe20000000000 */
[----:B-1----:R-:W-:Y:S01]  /*04e0*/  VIADD R73, R66, 0x3f ;  /* 0x0000003f42497836 */ /* 0x002fe20000000000 */
[----:B------:R-:W1:Y:S01]  /*04f0*/  I2F.RP R5, R9 ;  /* 0x0000000900057306 */ /* 0x000e620000209400 */
[----:B------:R-:W-:-:S07]  /*0500*/  IMAD R45, R68, 0x2, R43 ;  /* 0x00000002442d7824 */ /* 0x000fce00078e022b */
[----:B-1----:R-:W1:Y:S02]  /*0510*/  MUFU.RCP R5, R5 ;  /* 0x0000000500057308 */ /* 0x002e640000001000 */
[----:B-1----:R-:W-:Y:S02]  /*0520*/  VIADD R2, R5, 0xffffffe ;  /* 0x0ffffffe05027836 */ /* 0x002fe40000000000 */
[----:B------:R-:W-:-:S04]  /*0530*/  IMAD.MOV R5, RZ, RZ, -R10 ;  /* 0x000000ffff057224 */ /* 0x000fc800078e0a0a */
[----:B------:R1:W2:Y:S02]  /*0540*/  F2I.FTZ.U32.TRUNC.NTZ R3, R2 ;  /* 0x0000000200037305 */ /* 0x0002a4000021f000 */
[----:B-1----:R-:W-:Y:S02]  /*0550*/  IMAD.MOV.U32 R2, RZ, RZ, RZ ;  /* 0x000000ffff027224 */ /* 0x002fe400078e00ff */
[----:B--2---:R-:W-:-:S04]  /*0560*/  IMAD.MOV R6, RZ, RZ, -R3 ;  /* 0x000000ffff067224 */ /* 0x004fc800078e0a03 */
[----:B------:R-:W-:Y:S02]  /*0570*/  IMAD R11, R6, R9, RZ ;  /* 0x00000009060b7224 */ /* 0x000fe400078e02ff */
[----:B------:R-:W-:Y:S02]  /*0580*/  IMAD.MOV.U32 R6, RZ, RZ, R8 ;  /* 0x000000ffff067224 */ /* 0x000fe400078e0008 */
[----:B------:R-:W-:-:S06]  /*0590*/  IMAD.HI.U32 R3, R3, R11, R2 ;  /* 0x0000000b03037227 */ /* 0x000fcc00078e0002 */
[----:B------:R-:W-:-:S04]  /*05a0*/  IMAD.HI.U32 R3, R3, R6, RZ ;  /* 0x0000000603037227 */ /* 0x000fc800078e00ff */
[----:B------:R-:W-:Y:S01]  /*05b0*/  IMAD R2, R3, R5, R6 ;  /* 0x0000000503027224 */ /* 0x000fe200078e0206 */
[----:B------:R-:W-:Y:S04]  /*05c0*/  BAR.SYNC.DEFER_BLOCKING 0x0 ;  /* 0x0000000000007b1d */ /* 0x000fe80000010000 */
[----:B------:R-:W-:-:S13]  /*05d0*/  ISETP.GT.U32.AND P2, PT, R9, R2, PT ;  /* 0x000000020900720c */ /* 0x000fda0003f44070 */
[----:B------:R-:W-:Y:S02]  /*05e0*/  @!P2 IMAD.IADD R2, R2, 0x1, -R9 ;  /* 0x000000010202a824 */ /* 0x000fe400078e0a09 */
[----:B------:R-:W-:Y:S01]  /*05f0*/  @!P2 VIADD R3, R3, 0x1 ;  /* 0x000000010303a836 */ /* 0x000fe20000000000 */
[----:B------:R-:W-:Y:S02]  /*0600*/  ISETP.NE.AND P2, PT, R4, RZ, PT ;  /* 0x000000ff0400720c */ /* 0x000fe40003f45270 */
[----:B------:R-:W-:Y:S02]  /*0610*/  ISETP.GE.U32.AND P0, PT, R2, R9, PT ;  /* 0x000000090200720c */ /* 0x000fe40003f06070 */
[----:B------:R-:W-:-:S04]  /*0620*/  LOP3.LUT R2, R7, R4, RZ, 0x3c, !PT ;  /* 0x0000000407027212 */ /* 0x000fc800078e3cff */
[----:B------:R-:W-:Y:S01]  /*0630*/  ISETP.GE.AND P3, PT, R2, RZ, PT ;  /* 0x000000ff0200720c */ /* 0x000fe20003f66270 */
[----:B------:R-:W-:-:S06]  /*0640*/  VIADD R2, R14, 0x7f ;  /* 0x0000007f0e027836 */ /* 0x000fcc0000000000 */
[----:B------:R-:W-:-:S04]  /*0650*/  @P0 VIADD R3, R3, 0x1 ;  /* 0x0000000103030836 */ /* 0x000fc80000000000 */
[----:B------:R-:W-:Y:S01]  /*0660*/  IMAD.MOV.U32 R5, RZ, RZ, R3 ;  /* 0x000000ffff057224 */ /* 0x000fe200078e0003 */
[----:B------:R-:W-:-:S03]  /*0670*/  SHF.R.S32.HI R3, RZ, 0x1f, R2 ;  /* 0x0000001fff037819 */ /* 0x000fc60000011402 */
[----:B------:R-:W-:Y:S01]  /*0680*/  @!P3 IMAD.MOV R5, RZ, RZ, -R5 ;  /* 0x000000ffff05b224 */ /* 0x000fe200078e0a05 */
[----:B------:R-:W-:Y:S02]  /*0690*/  @!P2 LOP3.LUT R5, RZ, R4, RZ, 0x33, !PT ;  /* 0x00000004ff05a212 */ /* 0x000fe400078e33ff */
[----:B------:R-:W-:-:S03]  /*06a0*/  LEA.HI R3, R3, R2, RZ, 0x7 ;  /* 0x0000000203037211 */ /* 0x000fc600078f38ff */
[----:B------:R-:W-:Y:S02]  /*06b0*/  IMAD.SHL.U32 R10, R5, 0x8, RZ ;  /* 0x00000008050a7824 */ /* 0x000fe400078e00ff */
[----:B------:R-:W-:-:S03]  /*06c0*/  IMAD.MOV R5, RZ, RZ, -R5 ;  /* 0x000000ffff057224 */ /* 0x000fc600078e0a05 */
[----:B------:R-:W-:Y:S01]  /*06d0*/  LEA.HI.SX32 R3, R3, -R10, 0x19 ;  /* 0x8000000a03037211 */ /* 0x000fe200078fcaff */
[----:B------:R-:W-:-:S03]  /*06e0*/  IMAD R7, R4, R5, R7 ;  /* 0x0000000504077224 */ /* 0x000fc600078e0207 */
[----:B------:R-:W-:-:S04]  /*06f0*/  VIMNMX R12, PT, PT, R3, 0x8, PT ;  /* 0x00000008030c7848 */ /* 0x000fc80003fe0100 */
[-C--:B------:R-:W-:Y:S02]  /*0700*/  IABS R9, R12.reuse ;  /* 0x0000000c00097213 */ /* 0x080fe40000000000 */
[----:B------:R-:W-:Y:S02]  /*0710*/  IABS R11, R12 ;  /* 0x0000000c000b7213 */ /* 0x000fe40000000000 */
[----:B------:R-:W1:Y:S08]  /*0720*/  I2F.RP R6, R9 ;  /* 0x0000000900067306 */ /* 0x000e700000209400 */
[----:B-1----:R-:W1:Y:S02]  /*0730*/  MUFU.RCP R6, R6 ;  /* 0x0000000600067308 */ /* 0x002e640000001000 */
[----:B-1----:R-:W-:-:S06]  /*0740*/  VIADD R2, R6, 0xffffffe ;  /* 0x0ffffffe06027836 */ /* 0x002fcc0000000000 */
[----:B------:R1:W2:Y:S02]  /*0750*/  F2I.FTZ.U32.TRUNC.NTZ R3, R2 ;  /* 0x0000000200037305 */ /* 0x0002a4000021f000 */
[----:B-1----:R-:W-:Y:S02]  /*0760*/  IMAD.MOV.U32 R2, RZ, RZ, RZ ;  /* 0x000000ffff027224 */ /* 0x002fe400078e00ff */
[----:B--2---:R-:W-:-:S04]  /*0770*/  IMAD.MOV R8, RZ, RZ, -R3 ;  /* 0x000000ffff087224 */ /* 0x004fc800078e0a03 */
[----:B------:R-:W-:Y:S01]  /*0780*/  IMAD.MOV.U32 R4, RZ, RZ, R8 ;  /* 0x000000ffff047224 */ /* 0x000fe200078e0008 */
[----:B------:R-:W-:-:S03]  /*0790*/  IABS R8, R7 ;  /* 0x0000000700087213 */ /* 0x000fc60000000000 */
[----:B------:R-:W-:Y:S02]  /*07a0*/  IMAD R5, R4, R9, RZ ;  /* 0x0000000904057224 */ /* 0x000fe400078e02ff */
[----:B------:R-:W-:Y:S01]  /*07b0*/  IMAD.MOV.U32 R4, RZ, RZ, R8 ;  /* 0x000000ffff047224 */ /* 0x000fe200078e0008 */
[----:B------:R-:W-:Y:S01]  /*07c0*/  IABS R8, R14 ;  /* 0x0000000e00087213 */ /* 0x000fe20000000000 */
[----:B------:R-:W-:Y:S01]  /*07d0*/  IMAD.HI.U32 R3, R3, R5, R2 ;  /* 0x0000000503037227 */ /* 0x000fe200078e0002 */
[----:B------:R-:W-:-:S03]  /*07e0*/  IABS R5, R15 ;  /* 0x0000000f00057213 */ /* 0x000fc60000000000 */
[----:B------:R-:W-:Y:S02]  /*07f0*/  IMAD.MOV R2, RZ, RZ, -R11 ;  /* 0x000000ffff027224 */ /* 0x000fe400078e0a0b */
[----:B------:R-:W-:-:S04]  /*0800*/  IMAD.HI.U32 R3, R3, R4, RZ ;  /* 0x0000000403037227 */ /* 0x000fc800078e00ff */
[----:B------:R-:W-:Y:S02]  /*0810*/  IMAD R2, R3, R2, R4 ;  /* 0x0000000203027224 */ /* 0x000fe400078e0204 */
[----:B------:R-:W1:Y:S03]  /*0820*/  I2F.RP R4, R8 ;  /* 0x0000000800047306 */ /* 0x000e660000209400 */
[----:B------:R-:W-:-:S05]  /*0830*/  ISETP.GT.U32.AND P2, PT, R9, R2, PT ;  /* 0x000000020900720c */ /* 0x000fca0003f44070 */
[----:B-1----:R-:W1:Y:S08]  /*0840*/  MUFU.RCP R4, R4 ;  /* 0x0000000400047308 */ /* 0x002e700000001000 */
[----:B------:R-:W-:Y:S02]  /*0850*/  @!P2 IMAD.IADD R2, R2, 0x1, -R9 ;  /* 0x000000010202a824 */ /* 0x000fe400078e0a09 */
[----:B------:R-:W-:Y:S01]  /*0860*/  @!P2 VIADD R3, R3, 0x1 ;  /* 0x000000010303a836 */ /* 0x000fe20000000000 */
[----:B------:R-:W-:-:S02]  /*0870*/  ISETP.NE.AND P2, PT, R12, RZ, PT ;  /* 0x000000ff0c00720c */ /* 0x000fc40003f45270 */
[----:B------:R-:W-:Y:S02]  /*0880*/  ISETP.GE.U32.AND P0, PT, R2, R9, PT ;  /* 0x000000090200720c */ /* 0x000fe40003f06070 */
[----:B------:R-:W-:-:S04]  /*0890*/  LOP3.LUT R2, R7, R12, RZ, 0x3c, !PT ;  /* 0x0000000c07027212 */ /* 0x000fc800078e3cff */
[----:B------:R-:W-:Y:S01]  /*08a0*/  ISETP.GE.AND P3, PT, R2, RZ, PT ;  /* 0x000000ff0200720c */ /* 0x000fe20003f66270 */
[----:B------:R-:W-:Y:S02]  /*08b0*/  IMAD.MOV.U32 R2, RZ, RZ, R5 ;  /* 0x000000ffff027224 */ /* 0x000fe400078e0005 */
[----:B-1----:R-:W-:Y:S02]  /*08c0*/  VIADD R5, R4, 0xffffffe ;  /* 0x0ffffffe04057836 */ /* 0x002fe40000000000 */
[----:B------:R-:W1:Y:S02]  /*08d0*/  I2F.RP R6, R2 ;  /* 0x0000000200067306 */ /* 0x000e640000209400 */
[----:B------:R-:W-:Y:S02]  /*08e0*/  @P0 VIADD R3, R3, 0x1 ;  /* 0x0000000103030836 */ /* 0x000fe40000000000 */
[----:B------:R-:W-:Y:S02]  /*08f0*/  IMAD.MOV.U32 R4, RZ, RZ, RZ ;  /* 0x000000ffff047224 */ /* 0x000fe400078e00ff */
[----:B------:R-:W-:-:S02]  /*0900*/  IMAD.MOV.U32 R71, RZ, RZ, R3 ;  /* 0x000000ffff477224 */ /* 0x000fc400078e0003 */
[----:B------:R-:W2:Y:S02]  /*0910*/  F2I.FTZ.U32.TRUNC.NTZ R5, R5 ;  /* 0x0000000500057305 */ /* 0x000ea4000021f000 */
[----:B------:R-:W-:Y:S01]  /*0920*/  @!P3 IMAD.MOV R71, RZ, RZ, -R71 ;  /* 0x000000ffff47b224 */ /* 0x000fe200078e0a47 */
[----:B------:R-:W-:-:S05]  /*0930*/  @!P2 LOP3.LUT R71, RZ, R12, RZ, 0x33, !PT ;  /* 0x0000000cff47a212 */ /* 0x000fca00078e33ff */
[----:B------:R-:W-:Y:S01]  /*0940*/  IMAD.MOV R3, RZ, RZ, -R71 ;  /* 0x000000ffff037224 */ /* 0x000fe200078e0a47 */
[----:B-1----:R-:W1:Y:S01]  /*0950*/  MUFU.RCP R6, R6 ;  /* 0x0000000600067308 */ /* 0x002e620000001000 */
[----:B------:R-:W-:Y:S02]  /*0960*/  IMAD.SHL.U32 R71, R71, 0x20, RZ ;  /* 0x0000002047477824 */ /* 0x000fe400078e00ff */
[----:B------:R-:W-:-:S04]  /*0970*/  IMAD R3, R12, R3, R7 ;  /* 0x000000030c037224 */ /* 0x000fc800078e0207 */
[----:B------:R-:W-:Y:S02]  /*0980*/  IMAD.IADD R3, R10, 0x1, R3 ;  /* 0x000000010a037824 */ /* 0x000fe400078e0203 */
[----:B--2---:R-:W-:Y:S02]  /*0990*/  IMAD.MOV R7, RZ, RZ, -R5 ;  /* 0x000000ffff077224 */ /* 0x004fe400078e0a05 */
[----:B------:R-:W-:Y:S02]  /*09a0*/  IMAD R70, R3, 0x80, R70 ;  /* 0x0000008003467824 */ /* 0x000fe400078e0246 */
[----:B------:R-:W-:-:S03]  /*09b0*/  IMAD R3, R7, R8, RZ ;  /* 0x0000000807037224 */ /* 0x000fc600078e02ff */
[----:B------:R-:W-:Y:S01]  /*09c0*/  IABS R7, R70 ;  /* 0x0000004600077213 */ /* 0x000fe20000000000 */
[----:B------:R-:W-:Y:S01]  /*09d0*/  IMAD.HI.U32 R4, R5, R3, R4 ;  /* 0x0000000305047227 */ /* 0x000fe200078e0004 */
[----:B------:R-:W-:-:S03]  /*09e0*/  ISETP.GE.AND P2, PT, R70, RZ, PT ;  /* 0x000000ff4600720c */ /* 0x000fc60003f46270 */
[----:B------:R-:W-:Y:S02]  /*09f0*/  IMAD.MOV.U32 R3, RZ, RZ, R7 ;  /* 0x000000ffff037224 */ /* 0x000fe400078e0007 */
[----:B-1----:R-:W-:Y:S01]  /*0a00*/  VIADD R6, R6, 0xffffffe ;  /* 0x0ffffffe06067836 */ /* 0x002fe20000000000 */
[----:B------:R-:W1:Y:S01]  /*0a10*/  LDS R7, [UR9] ;  /* 0x00000009ff077984 */ /* 0x000e620008000800 */
[----:B------:R-:W-:Y:S02]  /*0a20*/  IMAD.HI.U32 R4, R4, R3, RZ ;  /* 0x0000000304047227 */ /* 0x000fe400078e00ff */
[----:B------:R2:W3:Y:S02]  /*0a30*/  F2I.FTZ.U32.TRUNC.NTZ R5, R6 ;  /* 0x0000000600057305 */ /* 0x0004e4000021f000 */
[----:B------:R-:W-:-:S04]  /*0a40*/  IMAD.MOV R4, RZ, RZ, -R4 ;  /* 0x000000ffff047224 */ /* 0x000fc800078e0a04 */
[----:B------:R-:W-:Y:S01]  /*0a50*/  IMAD R3, R8, R4, R3 ;  /* 0x0000000408037224 */ /* 0x000fe200078e0203 */
[----:B------:R-:W-:Y:S01]  /*0a60*/  SHF.R.U32.HI R4, RZ, 0x6, R0 ;  /* 0x00000006ff047819 */ /* 0x000fe20000011600 */
[----:B--2---:R-:W-:Y:S01]  /*0a70*/  IMAD.SHL.U32 R6, R44, 0x4, RZ ;  /* 0x000000042c067824 */ /* 0x004fe200078e00ff */
[----:B------:R-:W-:Y:S02]  /*0a80*/  BAR.SYNC.DEFER_BLOCKING 0x0 ;  /* 0x0000000000007b1d */ /* 0x000fe40000010000 */
[----:B------:R-:W-:Y:S02]  /*0a90*/  ISETP.GT.U32.AND P0, PT, R8, R3, PT ;  /* 0x000000030800720c */ /* 0x000fe40003f04070 */
[----:B------:R-:W-:Y:S01]  /*0aa0*/  SGXT.U32 R4, R4, 0x2 ;  /* 0x000000020404781a */ /* 0x000fe20000000000 */
[----:B---3--:R-:W-:Y:S01]  /*0ab0*/  IMAD.MOV R17, RZ, RZ, -R5 ;  /* 0x000000ffff117224 */ /* 0x008fe200078e0a05 */
[----:B------:R-:W-:Y:S02]  /*0ac0*/  LOP3.LUT R6, R6, 0x10, RZ, 0xc0, !PT ;  /* 0x0000001006067812 */ /* 0x000fe400078ec0ff */
[----:B------:R-:W-:Y:S01]  /*0ad0*/  LOP3.LUT R16, R71, R4, RZ, 0xfc, !PT ;  /* 0x0000000447107212 */ /* 0x000fe200078efcff */
[----:B------:R-:W-:Y:S01]  /*0ae0*/  IMAD R17, R17, R2, RZ ;  /* 0x0000000211117224 */ /* 0x000fe200078e02ff */
[----:B------:R-:W-:Y:S01]  /*0af0*/  R2UR UR10, R6 ;  /* 0x00000000060a72ca */ /* 0x000fe200000e0000 */
[----:B------:R-:W-:Y:S01]  /*0b00*/  IMAD.MOV.U32 R4, RZ, RZ, RZ ;  /* 0x000000ffff047224 */ /* 0x000fe200078e00ff */
[----:B------:R-:W-:-:S03]  /*0b10*/  IABS R37, R16 ;  /* 0x0000001000257213 */ /* 0x000fc60000000000 */
[----:B------:R-:W-:Y:S01]  /*0b20*/  @!P0 IMAD.IADD R3, R3, 0x1, -R8 ;  /* 0x0000000103038824 */ /* 0x000fe200078e0a08 */
[C---:B------:R-:W-:Y:S01]  /*0b30*/  LOP3.LUT R52, R16.reuse, 0xc, RZ, 0xfc, !PT ;  /* 0x0000000c10347812 */ /* 0x040fe200078efcff */
[----:B------:R-:W-:Y:S01]  /*0b40*/  IMAD.HI.U32 R17, R5, R17, R4 ;  /* 0x0000001105117227 */ /* 0x000fe200078e0004 */
[----:B------:R-:W-:Y:S02]  /*0b50*/  LOP3.LUT R48, R16, 0x4, RZ, 0xfc, !PT ;  /* 0x0000000410307812 */ /* 0x000fe400078efcff */
[----:B------:R-:W-:Y:S01]  /*0b60*/  ISETP.GT.U32.AND P0, PT, R8, R3, PT ;  /* 0x000000030800720c */ /* 0x000fe20003f04070 */
[----:B------:R-:W-:Y:S01]  /*0b70*/  IMAD.SHL.U32 R5, R44, 0x200000, RZ ;  /* 0x002000002c057824 */ /* 0x000fe200078e00ff */
[----:B------:R-:W-:Y:S01]  /*0b80*/  IABS R41, R52 ;  /* 0x0000003400297213 */ /* 0x000fe20000000000 */
[----:B------:R-:W-:Y:S01]  /*0b90*/  IMAD.HI.U32 R4, R17, R37, RZ ;  /* 0x0000002511047227 */ /* 0x000fe200078e00ff */
[----:B------:R-:W-:Y:S02]  /*0ba0*/  LOP3.LUT R50, R16, 0x8, RZ, 0xfc, !PT ;  /* 0x0000000810327812 */ /* 0x000fe400078efcff */
[----:B------:R-:W-:Y:S01]  /*0bb0*/  LOP3.LUT R5, R5, 0x600000, RZ, 0xc0, !PT ;  /* 0x0060000005057812 */ /* 0x000fe200078ec0ff */
[----:B------:R-:W-:Y:S01]  /*0bc0*/  IMAD.MOV R4, RZ, RZ, -R4 ;  /* 0x000000ffff047224 */ /* 0x000fe200078e0a04 */
[----:B------:R-:W-:-:S02]  /*0bd0*/  IABS R6, R48 ;  /* 0x0000003000067213 */ /* 0x000fc40000000000 */
[----:B------:R-:W-:Y:S01]  /*0be0*/  R2UR UR5, R5 ;  /* 0x00000000050572ca */ /* 0x000fe200000e0000 */
[----:B------:R-:W-:Y:S01]  /*0bf0*/  IMAD.HI.U32 R5, R17, R41, RZ ;  /* 0x0000002911057227 */ /* 0x000fe200078e00ff */
[----:B------:R-:W-:Y:S02]  /*0c00*/  IABS R39, R50 ;  /* 0x0000003200277213 */ /* 0x000fe40000000000 */
[----:B-1----:R-:W-:Y:S01]  /*0c10*/  R2UR UR8, R7 ;  /* 0x00000000070872ca */ /* 0x002fe200000e0000 */
[----:B------:R-:W-:Y:S01]  /*0c20*/  @!P0 IMAD.IADD R3, R3, 0x1, -R8 ;  /* 0x0000000103038824 */ /* 0x000fe200078e0a08 */
[----:B------:R-:W-:Y:S01]  /*0c30*/  ISETP.NE.AND P0, PT, R14, RZ, PT ;  /* 0x000000ff0e00720c */ /* 0x000fe20003f05270 */
[----:B------:R-:W-:Y:S02]  /*0c40*/  IMAD R37, R2, R4, R37 ;  /* 0x0000000402257224 */ /* 0x000fe400078e0225 */
[----:B------:R-:W-:-:S04]  /*0c50*/  IMAD.HI.U32 R4, R17, R6, RZ ;  /* 0x0000000611047227 */ /* 0x000fc800078e00ff */
[----:B------:R-:W-:Y:S02]  /*0c60*/  IMAD.MOV R5, RZ, RZ, -R5 ;  /* 0x000000ffff057224 */ /* 0x000fe400078e0a05 */
[----:B------:R-:W-:Y:S02]  /*0c70*/  IMAD.MOV.U32 R36, RZ, RZ, R3 ;  /* 0x000000ffff247224 */ /* 0x000fe400078e0003 */
[----:B------:R-:W-:Y:S01]  /*0c80*/  IMAD.HI.U32 R3, R17, R39, RZ ;  /* 0x0000002711037227 */ /* 0x000fe200078e00ff */
[----:B------:R-:W-:-:S03]  /*0c90*/  UIADD3 UR10, UPT, UPT, UR10, UR5, UR8 ;  /* 0x000000050a0a7290 */ /* 0x000fc6000fffe008 */
[----:B------:R-:W-:Y:S02]  /*0ca0*/  IMAD.MOV R7, RZ, RZ, -R4 ;  /* 0x000000ffff077224 */ /* 0x000fe400078e0a04 */
[----:B------:R-:W-:Y:S02]  /*0cb0*/  IMAD R41, R2, R5, R41 ;  /* 0x0000000502297224 */ /* 0x000fe400078e0229 */
[----:B------:R-:W-:Y:S02]  /*0cc0*/  IMAD R5, R68, 0x2, R45 ;  /* 0x0000000244057824 */ /* 0x000fe400078e022d */
[----:B------:R-:W-:Y:S01]  /*0cd0*/  @!P2 IMAD.MOV R36, RZ, RZ, -R36 ;  /* 0x000000ffff24a224 */ /* 0x000fe200078e0a24 */
[----:B------:R-:W-:Y:S01]  /*0ce0*/  @!P0 LOP3.LUT R36, RZ, R14, RZ, 0x33, !PT ;  /* 0x0000000eff248212 */ /* 0x000fe200078e33ff */
[----:B------:R-:W-:Y:S01]  /*0cf0*/  IMAD.MOV R4, RZ, RZ, -R3 ;  /* 0x000000ffff047224 */ /* 0x000fe200078e0a03 */
[----:B------:R-:W-:Y:S01]  /*0d00*/  ISETP.GT.AND P0, PT, R73, 0x3f, PT ;  /* 0x0000003f4900780c */ /* 0x000fe20003f04270 */
[----:B------:R-:W-:-:S02]  /*0d10*/  IMAD R3, R2, R7, R6 ;  /* 0x0000000702037224 */ /* 0x000fc400078e0206 */
[----:B------:R-:W-:Y:S02]  /*0d20*/  IMAD R7, R68, 0x2, R5 ;  /* 0x0000000244077824 */ /* 0x000fe400078e0205 */
[----:B------:R-:W-:Y:S01]  /*0d30*/  IMAD R36, R36, R67, RZ ;  /* 0x0000004324247224 */ /* 0x000fe200078e02ff */
[----:B------:R-:W-:Y:S01]  /*0d40*/  LOP3.LUT R67, R0, 0xff, RZ, 0xc0, !PT ;  /* 0x000000ff00437812 */ /* 0x000fe200078ec0ff */
[----:B------:R-:W-:Y:S02]  /*0d50*/  IMAD R13, R68, 0x2, R7 ;  /* 0x00000002440d7824 */ /* 0x000fe400078e0207 */
[----:B------:R-:W-:Y:S01]  /*0d60*/  IMAD R39, R2, R4, R39 ;  /* 0x0000000402277224 */ /* 0x000fe200078e0227 */
[----:B------:R-:W-:Y:S01]  /*0d70*/  ISETP.NE.U32.AND P2, PT, R67, RZ, PT ;  /* 0x000000ff4300720c */ /* 0x000fe20003f45070 */
[----:B------:R-:W-:Y:S01]  /*0d80*/  IMAD R35, R68, 0x2, R13 ;  /* 0x0000000244237824 */ /* 0x000fe200078e020d */
[----:B----4-:R-:W-:Y:S11]  /*0d90*/  @P1 BRA `(.L_x_5) ;  /* 0x0000000000181947 */ /* 0x010ff60003800000 */
[----:B------:R-:W-:Y:S01]  /*0da0*/  ELECT P3, URZ, PT ;  /* 0x0000000000ff782f */ /* 0x000fe20003860000 */
[----:B------:R-:W-:Y:S01]  /*0db0*/  IMAD.MOV.U32 R4, RZ, RZ, 0x1 ;  /* 0x00000001ff047424 */ /* 0x000fe200078e00ff */
[----:B------:R-:W-:Y:S01]  /*0dc0*/  UMOV UR5, 0x40 ;  /* 0x0000004000057882 */ /* 0x000fe20000000000 */
[----:B------:R-:W-:Y:S01]  /*0dd0*/  UVIRTCOUNT.DEALLOC.SMPOOL 0x80 ;  /* 0x000000800000784c */ /* 0x000fe20000000000 */
[----:B------:R-:W-:-:S09]  /*0de0*/  ULEA UR5, UR4, UR5, 0x18 ;  /* 0x0000000504057291 */ /* 0x000fd2000f8ec0ff */
[----:B------:R1:W-:Y:S03]  /*0df0*/  @P3 STS.U8 [UR5], R4 ;  /* 0x00000004ff003988 */ /* 0x0003e60008000005 */
.L_x_5:
[----:B------:R-:W-:Y:S01]  /*0e00*/  STTM.x16 tmem[UR10], RZ ;  /* 0x000000ff000079ed */ /* 0x000fe2000824000a */
[----:B------:R-:W2:Y:S02]  /*0e10*/  FENCE.VIEW.ASYNC.T ;  /* 0x00000000000073c6 */ /* 0x000ea40000000200 */
[----:B--2---:R-:W-:Y:S01]  /*0e20*/  VOTEU.ALL UP0, P2 ;  /* 0x0000000000ff7886 */ /* 0x004fe20001000000 */
[----:B------:R-:W-:Y:S01]  /*0e30*/  IMAD R33, R68, 0x2, R35 ;  /* 0x0000000244217824 */ /* 0x000fe200078e0223 */
[----:B------:R-:W-:Y:S01]  /*0e40*/  VOTEU.ALL UP1, P2 ;  /* 0x0000000000ff7886 */ /* 0x000fe20001020000 */
[----:B------:R-:W-:Y:S01]  /*0e50*/  IMAD.SHL.U32 R26, R36, 0x2, RZ ;  /* 0x00000002241a7824 */ /* 0x000fe200078e00ff */
[----:B------:R-:W-:Y:S01]  /*0e60*/  ISETP.LT.AND P4, PT, R75, R66, P0 ;  /* 0x000000424b00720c */ /* 0x000fe20000781270 */
[----:B------:R-:W-:Y:S01]  /*0e70*/  IMAD R31, R68, 0x2, R33 ;  /* 0x00000002441f7824 */ /* 0x000fe200078e0221 */
[----:B------:R-:W-:-:S04]  /*0e80*/  @!UP0 UIADD3 UR4, UPT, UPT, -UR6, 0x100000, URZ ;  /* 0x0010000006048890 */ /* 0x000fc8000fffe1ff */
[----:B------:R-:W-:Y:S02]  /*0e90*/  @!UP0 USHF.L.U32 UR5, UR4, 0xb, URZ ;  /* 0x0000000b04058899 */ /* 0x000fe400080006ff */
[----:B------:R-:W-:Y:S01]  /*0ea0*/  @!UP0 USHF.L.U32 UR4, UR4, 0x1, URZ ;  /* 0x0000000104048899 */ /* 0x000fe200080006ff */
[----:B------:R-:W-:Y:S01]  /*0eb0*/  BAR.SYNC.DEFER_BLOCKING 0x0 ;  /* 0x0000000000007b1d */ /* 0x000fe20000010000 */
[----:B------:R-:W-:Y:S01]  /*0ec0*/  IADD3 R14, P5, PT, R26, UR12, RZ ;  /* 0x0000000c1a0e7c10 */ /* 0x000fe2000ffbe0ff */
[----:B------:R-:W-:Y:S01]  /*0ed0*/  IMAD R29, R68, 0x2, R31 ;  /* 0x00000002441d7824 */ /* 0x000fe200078e021f */
[----:B------:R-:W-:Y:S02]  /*0ee0*/  ISETP.LT.AND P3, PT, R77, R66, P0 ;  /* 0x000000424d00720c */ /* 0x000fe40000761270 */
[----:B------:R-:W-:Y:S01]  /*0ef0*/  LEA.HI.X.SX32 R38, R36, UR13, 0x1, P5 ;  /* 0x0000000d24267c11 */ /* 0x000fe2000a8f0eff */
[----:B------:R-:W-:Y:S01]  /*0f00*/  IMAD R27, R68, 0x2, R29 ;  /* 0x00000002441b7824 */ /* 0x000fe200078e021d */
[----:B-1----:R-:W-:-:S03]  /*0f10*/  LEA R4, P5, R5, R14, 0x1 ;  /* 0x0000000e05047211 */ /* 0x002fc600078a08ff */
[C---:B------:R-:W-:Y:S01]  /*0f20*/  IMAD R9, R68.reuse, 0x2, R27 ;  /* 0x0000000244097824 */ /* 0x040fe200078e021b */
[----:B------:R-:W-:Y:S02]  /*0f30*/  LEA.HI.X.SX32 R5, R5, R38, 0x1, P5 ;  /* 0x0000002605057211 */ /* 0x000fe400028f0eff */
[----:B------:R-:W-:Y:S01]  /*0f40*/  LEA R6, P5, R7, R14, 0x1 ;  /* 0x0000000e07067211 */ /* 0x000fe200078a08ff */
[C---:B------:R-:W-:Y:S01]  /*0f50*/  IMAD R11, R68.reuse, 0x2, R9 ;  /* 0x00000002440b7824 */ /* 0x040fe200078e0209 */
[----:B------:R-:W1:Y:S02]  /*0f60*/  FENCE.VIEW.ASYNC.S ;  /* 0x00000000000073c6 */ /* 0x000e640000000000 */
[----:B-1----:R1:W2:Y:S02]  /*0f70*/  @!UP1 SYNCS.EXCH.64 URZ, [UR11], UR4 ;  /* 0x000000040bff95b2 */ /* 0x0022a40008000100 */
[----:B--2---:R-:W-:Y:S01]  /*0f80*/  BAR.SYNC.DEFER_BLOCKING 0x0 ;  /* 0x0000000000007b1d */ /* 0x004fe20000010000 */
[----:B------:R-:W-:-:S04]  /*0f90*/  IMAD R23, R68, 0x2, R11 ;  /* 0x0000000244177824 */ /* 0x000fc800078e020b */
[----:B------:R-:W-:Y:S01]  /*0fa0*/  IMAD R25, R68, 0x2, R23 ;  /* 0x0000000244197824 */ /* 0x000fe200078e0217 */
[----:B------:R-:W-:-:S03]  /*0fb0*/  LOP3.LUT R81, R72, 0x18, RZ, 0xfc, !PT ;  /* 0x0000001848517812 */ /* 0x000fc600078efcff */
[----:B------:R-:W-:Y:S01]  /*0fc0*/  IMAD R47, R68, 0x2, R25 ;  /* 0x00000002442f7824 */ /* 0x000fe200078e0219 */
[----:B------:R-:W-:Y:S01]  /*0fd0*/  LOP3.LUT R79, R72, 0x10, RZ, 0xfc, !PT ;  /* 0x00000010484f7812 */ /* 0x000fe200078efcff */
[----:B-1----:R-:W1:Y:S01]  /*0fe0*/  LDCU UR4, c[0x0][0x3b0] ;  /* 0x00007600ff0477ac */ /* 0x002e620008000800 */
[----:B------:R-:W-:Y:S01]  /*0ff0*/  PRMT R74, RZ, 0x7610, R74 ;  /* 0x00007610ff4a7816 */ /* 0x000fe2000000004a */
[C---:B------:R-:W-:Y:S01]  /*1000*/  IMAD R49, R68.reuse, 0x2, R47 ;  /* 0x0000000244317824 */ /* 0x040fe200078e022f */
[----:B------:R-:W-:Y:S02]  /*1010*/  LEA.HI.X.SX32 R7, R7, R38, 0x1, P5 ;  /* 0x0000002607077211 */ /* 0x000fe400028f0eff */
[----:B------:R-:W-:Y:S01]  /*1020*/  ISETP.LT.AND P5, PT, R79, R66, P0 ;  /* 0x000000424f00720c */ /* 0x000fe200007a1270 */
[C---:B------:R-:W-:Y:S01]  /*1030*/  IMAD R51, R68.reuse, 0x2, R49 ;  /* 0x0000000244337824 */ /* 0x040fe200078e0231 */
[----:B------:R-:W-:Y:S01]  /*1040*/  LEA R8, P6, R9, R14, 0x1 ;  /* 0x0000000e09087211 */ /* 0x000fe200078c08ff */
[----:B------:R2:W3:Y:S01]  /*1050*/  @P4 LDG.E.U16 R28, desc[UR18][R4.64] ;  /* 0x00000012041c4981 */ /* 0x0004e2000c1e1500 */
[----:B------:R-:W-:Y:S01]  /*1060*/  ISETP.LT.AND P4, PT, R81, R66, P0 ;  /* 0x000000425100720c */ /* 0x000fe20000781270 */
[----:B------:R-:W-:-:S02]  /*1070*/  IMAD R53, R68, 0x2, R51 ;  /* 0x0000000244357824 */ /* 0x000fc400078e0233 */
[----:B------:R4:W5:Y:S01]  /*1080*/  @P3 LDG.E.U16 R74, desc[UR18][R6.64] ;  /* 0x00000012064a3981 */ /* 0x000962000c1e1500 */
[----:B------:R-:W-:Y:S02]  /*1090*/  LOP3.LUT R83, R72, 0x1a, RZ, 0xfc, !PT ;  /* 0x0000001a48537812 */ /* 0x000fe400078efcff */
[----:B------:R-:W-:Y:S02]  /*10a0*/  PRMT R30, RZ, 0x7610, R30 ;  /* 0x00007610ff1e7816 */ /* 0x000fe4000000001e */
[----:B------:R-:W-:Y:S02]  /*10b0*/  LEA.HI.X.SX32 R9, R9, R38, 0x1, P6 ;  /* 0x0000002609097211 */ /* 0x000fe400030f0eff */
[C---:B--2---:R-:W-:Y:S01]  /*10c0*/  LEA R4, P3, R33.reuse, R14, 0x1 ;  /* 0x0000000e21047211 */ /* 0x044fe200078608ff */
[----:B------:R-:W-:Y:S01]  /*10d0*/  IMAD R55, R68, 0x2, R53 ;  /* 0x0000000244377824 */ /* 0x000fe200078e0235 */
[----:B------:R-:W-:Y:S01]  /*10e0*/  PRMT R32, RZ, 0x7610, R32 ;  /* 0x00007610ff207816 */ /* 0x000fe20000000020 */
[----:B------:R-:W2:Y:S01]  /*10f0*/  @P4 LDG.E.U16 R30, desc[UR18][R8.64] ;  /* 0x00000012081e4981 */ /* 0x000ea2000c1e1500 */
[----:B------:R-:W-:-:S02]  /*1100*/  LEA.HI.X.SX32 R5, R33, R38, 0x1, P3 ;  /* 0x0000002621057211 */ /* 0x000fc400018f0eff */
[----:B------:R-:W-:Y:S01]  /*1110*/  ISETP.LT.AND P3, PT, R83, R66, P0 ;  /* 0x000000425300720c */ /* 0x000fe20000761270 */
[C---:B------:R-:W-:Y:S01]  /*1120*/  IMAD R57, R68.reuse, 0x2, R55 ;  /* 0x0000000244397824 */ /* 0x040fe200078e0237 */
[C---:B----4-:R-:W-:Y:S01]  /*1130*/  LEA R6, P4, R11.reuse, R14, 0x1 ;  /* 0x0000000e0b067211 */ /* 0x050fe200078808ff */
[----:B------:R4:W2:Y:S01]  /*1140*/  @P5 LDG.E.U16 R32, desc[UR18][R4.64] ;  /* 0x0000001204205981 */ /* 0x0008a2000c1e1500 */
[----:B------:R-:W-:Y:S01]  /*1150*/  PRMT R76, RZ, 0x7610, R76 ;  /* 0x00007610ff4c7816 */ /* 0x000fe2000000004c */
[----:B------:R-:W-:Y:S01]  /*1160*/  IMAD R59, R68, 0x2, R57 ;  /* 0x00000002443b7824 */ /* 0x000fe200078e0239 */
[C---:B------:R-:W-:Y:S02]  /*1170*/  LOP3.LUT R85, R72.reuse, 0x20, RZ, 0xfc, !PT ;  /* 0x0000002048557812 */ /* 0x040fe400078efcff */
[----:B------:R-:W-:Y:S02]  /*1180*/  LOP3.LUT R87, R72, 0x22, RZ, 0xfc, !PT ;  /* 0x0000002248577812 */ /* 0x000fe400078efcff */
[----:B------:R-:W-:-:S02]  /*1190*/  LEA.HI.X.SX32 R7, R11, R38, 0x1, P4 ;  /* 0x000000260b077211 */ /* 0x000fc400020f0eff */
[----:B----4-:R-:W-:Y:S02]  /*11a0*/  LEA R4, P6, R47, R14, 0x1 ;  /* 0x0000000e2f047211 */ /* 0x010fe400078c08ff */
[----:B------:R-:W-:Y:S01]  /*11b0*/  ISETP.LT.AND P5, PT, R85, R66, P0 ;  /* 0x000000425500720c */ /* 0x000fe200007a1270 */
[----:B------:R4:W2:Y:S01]  /*11c0*/  @P3 LDG.E.U16 R76, desc[UR18][R6.64] ;  /* 0x00000012064c3981 */ /* 0x0008a2000c1e1500 */
[----:B------:R-:W-:Y:S01]  /*11d0*/  LEA.HI.X.SX32 R5, R47, R38, 0x1, P6 ;  /* 0x000000262f057211 */ /* 0x000fe200030f0eff */
[C---:B------:R-:W-:Y:S01]  /*11e0*/  IMAD R47, R68.reuse, 0x2, R59 ;  /* 0x00000002442f7824 */ /* 0x040fe200078e023b */
[----:B------:R-:W-:Y:S02]  /*11f0*/  ISETP.LT.AND P4, PT, R87, R66, P0 ;  /* 0x000000425700720c */ /* 0x000fe40000781270 */
[----:B------:R-:W-:Y:S01]  /*1200*/  LEA R8, P3, R49, R14, 0x1 ;  /* 0x0000000e31087211 */ /* 0x000fe200078608ff */
[----:B------:R-:W-:Y:S01]  /*1210*/  IMAD R11, R68, 0x2, R47 ;  /* 0x00000002440b7824 */ /* 0x000fe200078e022f */
[----:B------:R-:W-:-:S02]  /*1220*/  LOP3.LUT R91, R72, 0x28, RZ, 0xfc, !PT ;  /* 0x00000028485b7812 */ /* 0x000fc400078efcff */
[----:B------:R-:W-:Y:S01]  /*1230*/  LEA.HI.X.SX32 R9, R49, R38, 0x1, P3 ;  /* 0x0000002631097211 */ /* 0x000fe200018f0eff */
[C---:B------:R-:W-:Y:S01]  /*1240*/  IMAD R49, R68.reuse, 0x2, R11 ;  /* 0x0000000244317824 */ /* 0x040fe200078e020b */
[----:B------:R-:W-:Y:S02]  /*1250*/  PRMT R34, RZ, 0x7610, R34 ;  /* 0x00007610ff227816 */ /* 0x000fe40000000022 */
[----:B------:R-:W-:Y:S01]  /*1260*/  PRMT R78, RZ, 0x7610, R78 ;  /* 0x00007610ff4e7816 */ /* 0x000fe2000000004e */
[----:B------:R-:W-:Y:S01]  /*1270*/  IMAD R61, R68, 0x2, R49 ;  /* 0x00000002443d7824 */ /* 0x000fe200078e0231 */
[----:B------:R-:W-:Y:S02]  /*1280*/  LOP3.LUT R93, R72, 0x30, RZ, 0xfc, !PT ;  /* 0x00000030485d7812 */ /* 0x000fe400078efcff */
[----:B------:R-:W-:Y:S01]  /*1290*/  ISETP.LT.AND P3, PT, R91, R66, P0 ;  /* 0x000000425b00720c */ /* 0x000fe20000761270 */
[----:B------:R-:W2:Y:S01]  /*12a0*/  @P5 LDG.E.U16 R34, desc[UR18][R4.64] ;  /* 0x0000001204225981 */ /* 0x000ea2000c1e1500 */
[----:B----4-:R-:W-:Y:S01]  /*12b0*/  LEA R6, P5, R55, R14, 0x1 ;  /* 0x0000000e37067211 */ /* 0x010fe200078a08ff */
[----:B------:R-:W-:-:S02]  /*12c0*/  IMAD R63, R68, 0x2, R61 ;  /* 0x00000002443f7824 */ /* 0x000fc400078e023d */
[----:B------:R4:W2:Y:S01]  /*12d0*/  @P4 LDG.E.U16 R78, desc[UR18][R8.64] ;  /* 0x00000012084e4981 */ /* 0x0008a2000c1e1500 */
[----:B------:R-:W-:Y:S02]  /*12e0*/  ISETP.LT.AND P4, PT, R93, R66, P0 ;  /* 0x000000425d00720c */ /* 0x000fe40000781270 */
[----:B------:R-:W-:Y:S02]  /*12f0*/  LOP3.LUT R95, R72, 0x38, RZ, 0xfc, !PT ;  /* 0x00000038485f7812 */ /* 0x000fe400078efcff */
[----:B------:R-:W-:Y:S02]  /*1300*/  PRMT R82, RZ, 0x7610, R82 ;  /* 0x00007610ff527816 */ /* 0x000fe40000000052 */
[----:B------:R-:W-:Y:S01]  /*1310*/  LEA.HI.X.SX32 R7, R55, R38, 0x1, P5 ;  /* 0x0000002637077211 */ /* 0x000fe200028f0eff */
[----:B------:R-:W-:Y:S01]  /*1320*/  IMAD R55, R68, 0x2, R63 ;  /* 0x0000000244377824 */ /* 0x000fe200078e023f */
[----:B----4-:R-:W-:Y:S02]  /*1330*/  LEA R8, P6, R11, R14, 0x1 ;  /* 0x0000000e0b087211 */ /* 0x010fe400078c08ff */
[----:B------:R-:W-:Y:S01]  /*1340*/  LOP3.LUT R89, R72, 0x12, RZ, 0xfc, !PT ;  /* 0x0000001248597812 */ /* 0x000fe200078efcff */
[----:B------:R4:W2:Y:S01]  /*1350*/  @P3 LDG.E.U16 R82, desc[UR18][R6.64] ;  /* 0x0000001206523981 */ /* 0x0008a2000c1e1500 */
[----:B------:R-:W-:-:S02]  /*1360*/  ISETP.LT.AND P5, PT, R95, R66, P0 ;  /* 0x000000425f00720c */ /* 0x000fc400007a1270 */
[----:B------:R-:W-:Y:S02]  /*1370*/  PRMT R84, RZ, 0x7610, R84 ;  /* 0x00007610ff547816 */ /* 0x000fe40000000054 */
[----:B------:R-:W-:Y:S02]  /*1380*/  LEA.HI.X.SX32 R9, R11, R38, 0x1, P6 ;  /* 0x000000260b097211 */ /* 0x000fe400030f0eff */
[----:B------:R-:W-:Y:S02]  /*1390*/  ISETP.LT.AND P3, PT, R89, R66, P0 ;  /* 0x000000425900720c */ /* 0x000fe40000761270 */
[----:B------:R-:W-:Y:S01]  /*13a0*/  LEA R10, P6, R55, R14, 0x1 ;  /* 0x0000000e370a7211 */ /* 0x000fe200078c08ff */
[----:B------:R0:W2:Y:S01]  /*13b0*/  @P4 LDG.E.U16 R84, desc[UR18][R8.64] ;  /* 0x0000001208544981 */ /* 0x0000a2000c1e1500 */
[----:B------:R-:W-:Y:S02]  /*13c0*/  LOP3.LUT R97, R72, 0x2a, RZ, 0xfc, !PT ;  /* 0x0000002a48617812 */ /* 0x000fe400078efcff */
[----:B------:R-:W-:-:S02]  /*13d0*/  PRMT R94, RZ, 0x7610, R94 ;  /* 0x00007610ff5e7816 */ /* 0x000fc4000000005e */
[----:B------:R-:W-:Y:S02]  /*13e0*/  LEA R4, P4, R31, R14, 0x1 ;  /* 0x0000000e1f047211 */ /* 0x000fe400078808ff */
[----:B------:R-:W-:Y:S02]  /*13f0*/  LEA.HI.X.SX32 R11, R55, R38, 0x1, P6 ;  /* 0x00000026370b7211 */ /* 0x000fe400030f0eff */
[----:B------:R-:W-:Y:S02]  /*1400*/  LOP3.LUT R99, R72, 0x32, RZ, 0xfc, !PT ;  /* 0x0000003248637812 */ /* 0x000fe400078efcff */
[----:B------:R-:W-:Y:S01]  /*1410*/  ISETP.LT.AND P6, PT, R97, R66, P0 ;  /* 0x000000426100720c */ /* 0x000fe200007c1270 */
[----:B------:R0:W2:Y:S01]  /*1420*/  @P5 LDG.E.U16 R94, desc[UR18][R10.64] ;  /* 0x000000120a5e5981 */ /* 0x0000a2000c1e1500 */
[----:B------:R-:W-:Y:S02]  /*1430*/  PRMT R90, RZ, 0x7610, R90 ;  /* 0x00007610ff5a7816 */ /* 0x000fe4000000005a */
[----:B------:R-:W-:-:S02]  /*1440*/  LEA.HI.X.SX32 R5, R31, R38, 0x1, P4 ;  /* 0x000000261f057211 */ /* 0x000fc400020f0eff */
[----:B------:R-:W-:Y:S02]  /*1450*/  ISETP.LT.AND P5, PT, R99, R66, P0 ;  /* 0x000000426300720c */ /* 0x000fe400007a1270 */
[-C--:B----4-:R-:W-:Y:S01]  /*1460*/  LEA R6, P4, R57, R14.reuse, 0x1 ;  /* 0x0000000e39067211 */ /* 0x090fe200078808ff */
[----:B------:R4:W2:Y:S01]  /*1470*/  @P3 LDG.E.U16 R90, desc[UR18][R4.64] ;  /* 0x00000012045a3981 */ /* 0x0008a2000c1e1500 */
[----:B------:R-:W-:Y:S02]  /*1480*/  LOP3.LUT R101, R72, 0x3a, RZ, 0xfc, !PT ;  /* 0x0000003a48657812 */ /* 0x000fe400078efcff */
[----:B------:R-:W-:Y:S01]  /*1490*/  PRMT R102, RZ, 0x7610, R102 ;  /* 0x00007610ff667816 */ /* 0x000fe20000000066 */
[----:B------:R-:W-:Y:S01]  /*14a0*/  IMAD R55, R68, 0x2, R55 ;  /* 0x0000000244377824 */ /* 0x000fe200078e0237 */
[----:B0-----:R-:W-:Y:S02]  /*14b0*/  LEA R8, P3, R49, R14, 0x1 ;  /* 0x0000000e31087211 */ /* 0x001fe400078608ff */
[----:B------:R-:W-:-:S02]  /*14c0*/  LEA.HI.X.SX32 R7, R57, R38, 0x1, P4 ;  /* 0x0000002639077211 */ /* 0x000fc400020f0eff */
[----:B------:R-:W-:Y:S02]  /*14d0*/  LOP3.LUT R103, R72, 0xc, RZ, 0xfc, !PT ;  /* 0x0000000c48677812 */ /* 0x000fe400078efcff */
[----:B------:R-:W-:Y:S01]  /*14e0*/  ISETP.LT.AND P4, PT, R101, R66, P0 ;  /* 0x000000426500720c */ /* 0x000fe20000781270 */
[----:B------:R0:W2:Y:S01]  /*14f0*/  @P6 LDG.E.U16 R102, desc[UR18][R6.64] ;  /* 0x0000001206666981 */ /* 0x0000a2000c1e1500 */
[----:B------:R-:W-:Y:S02]  /*1500*/  PRMT R100, RZ, 0x7610, R100 ;  /* 0x00007610ff647816 */ /* 0x000fe40000000064 */
[----:B------:R-:W-:Y:S02]  /*1510*/  LEA.HI.X.SX32 R9, R49, R38, 0x1, P3 ;  /* 0x0000002631097211 */ /* 0x000fe400018f0eff */
[----:B------:R-:W-:Y:S02]  /*1520*/  ISETP.LT.AND P3, PT, R103, R66, P0 ;  /* 0x000000426700720c */ /* 0x000fe40000761270 */
[----:B------:R-:W-:Y:S01]  /*1530*/  LEA R10, P6, R55, R14, 0x1 ;  /* 0x0000000e370a7211 */ /* 0x000fe200078c08ff */
[----:B------:R0:W2:Y:S01]  /*1540*/  @P5 LDG.E.U16 R100, desc[UR18][R8.64] ;  /* 0x0000001208645981 */ /* 0x0000a2000c1e1500 */
[----:B------:R-:W-:-:S02]  /*1550*/  PRMT R108, RZ, 0x7610, R108 ;  /* 0x00007610ff6c7816 */ /* 0x000fc4000000006c */
[----:B----4-:R-:W-:Y:S02]  /*1560*/  LEA R4, P5, R13, R14, 0x1 ;  /* 0x0000000e0d047211 */ /* 0x010fe400078a08ff */
[-C--:B------:R-:W-:Y:S02]  /*1570*/  LEA.HI.X.SX32 R11, R55, R38.reuse, 0x1, P6 ;  /* 0x00000026370b7211 */ /* 0x080fe400030f0eff */
[C---:B------:R-:W-:Y:S02]  /*1580*/  LOP3.LUT R105, R72.reuse, 0x14, RZ, 0xfc, !PT ;  /* 0x0000001448697812 */ /* 0x040fe400078efcff */
[----:B------:R-:W-:Y:S01]  /*1590*/  PRMT R80, RZ, 0x7610, R80 ;  /* 0x00007610ff507816 */ /* 0x000fe20000000050 */
[----:B------:R-:W4:Y:S01]  /*15a0*/  @P4 LDG.E.U16 R108, desc[UR18][R10.64] ;  /* 0x000000120a6c4981 */ /* 0x000f22000c1e1500 */
[----:B------:R-:W-:Y:S02]  /*15b0*/  LEA.HI.X.SX32 R5, R13, R38, 0x1, P5 ;  /* 0x000000260d057211 */ /* 0x000fe400028f0eff */
[----:B------:R-:W-:-:S02]  /*15c0*/  LOP3.LUT R107, R72, 0x1c, RZ, 0xfc, !PT ;  /* 0x0000001c486b7812 */ /* 0x000fc400078efcff */
[-C--:B------:R-:W-:Y:S01]  /*15d0*/  ISETP.LT.AND P4, PT, R105, R66.reuse, P0 ;  /* 0x000000426900720c */ /* 0x080fe20000781270 */
[----:B------:R1:W2:Y:S01]  /*15e0*/  @P3 LDG.E.U16 R80, desc[UR18][R4.64] ;  /* 0x0000001204503981 */ /* 0x0002a2000c1e1500 */
[----:B------:R-:W-:Y:S02]  /*15f0*/  ISETP.LT.AND P3, PT, R107, R66, P0 ;  /* 0x000000426b00720c */ /* 0x000fe40000761270 */
[-C--:B0-----:R-:W-:Y:S02]  /*1600*/  LEA R6, P5, R29, R14.reuse, 0x1 ;  /* 0x0000000e1d067211 */ /* 0x081fe400078a08ff */
[----:B------:R-:W-:Y:S02]  /*1610*/  PRMT R88, RZ, 0x7610, R88 ;  /* 0x00007610ff587816 */ /* 0x000fe40000000058 */
[----:B------:R-:W-:Y:S02]  /*1620*/  LOP3.LUT R109, R72, 0x24, RZ, 0xfc, !PT ;  /* 0x00000024486d7812 */ /* 0x000fe400078efcff */
[----:B------:R-:W-:-:S02]  /*1630*/  LEA R8, P6, R23, R14, 0x1 ;  /* 0x0000000e17087211 */ /* 0x000fc400078c08ff */
[----:B------:R-:W-:Y:S02]  /*1640*/  LEA.HI.X.SX32 R7, R29, R38, 0x1, P5 ;  /* 0x000000261d077211 */ /* 0x000fe400028f0eff */
[----:B------:R-:W-:Y:S02]  /*1650*/  LOP3.LUT R111, R72, 0x2c, RZ, 0xfc, !PT ;  /* 0x0000002c486f7812 */ /* 0x000fe400078efcff */
[----:B------:R-:W-:Y:S01]  /*1660*/  PRMT R86, RZ, 0x7610, R86 ;  /* 0x00007610ff567816 */ /* 0x000fe20000000056 */
[----:B------:R-:W2:Y:S01]  /*1670*/  @P4 LDG.E.U16 R88, desc[UR18][R6.64] ;  /* 0x0000001206584981 */ /* 0x000ea2000c1e1500 */
[----:B------:R-:W-:Y:S02]  /*1680*/  ISETP.LT.AND P5, PT, R109, R66, P0 ;  /* 0x000000426d00720c */ /* 0x000fe400007a1270 */
[----:B------:R-:W-:Y:S02]  /*1690*/  LEA.HI.X.SX32 R9, R23, R38, 0x1, P6 ;  /* 0x0000002617097211 */ /* 0x000fe400030f0eff */
[----:B------:R-:W-:-:S02]  /*16a0*/  ISETP.LT.AND P4, PT, R111, R66, P0 ;  /* 0x000000426f00720c */ /* 0x000fc40000781270 */
[-C--:B-1----:R-:W-:Y:S01]  /*16b0*/  LEA R4, P6, R51, R14.reuse, 0x1 ;  /* 0x0000000e33047211 */ /* 0x082fe200078c08ff */
[----:B------:R0:W2:Y:S01]  /*16c0*/  @P3 LDG.E.U16 R86, desc[UR18][R8.64] ;  /* 0x0000001208563981 */ /* 0x0000a2000c1e1500 */
[----:B------:R-:W-:Y:S02]  /*16d0*/  LEA R10, P3, R59, R14, 0x1 ;  /* 0x0000000e3b0a7211 */ /* 0x000fe400078608ff */
[----:B------:R-:W-:Y:S02]  /*16e0*/  PRMT R98, RZ, 0x7610, R98 ;  /* 0x00007610ff627816 */ /* 0x000fe40000000062 */
[-C--:B------:R-:W-:Y:S02]  /*16f0*/  LEA.HI.X.SX32 R5, R51, R38.reuse, 0x1, P6 ;  /* 0x0000002633057211 */ /* 0x080fe400030f0eff */
[----:B------:R-:W-:Y:S02]  /*1700*/  PRMT R92, RZ, 0x7610, R92 ;  /* 0x00007610ff5c7816 */ /* 0x000fe4000000005c */
[----:B------:R-:W-:Y:S01]  /*1710*/  LOP3.LUT R113, R72, 0x34, RZ, 0xfc, !PT ;  /* 0x0000003448717812 */ /* 0x000fe200078efcff */
[----:B------:R-:W-:Y:S01]  /*1720*/  IMAD R55, R68, 0x2, R55 ;  /* 0x0000000244377824 */ /* 0x000fe200078e0237 */
[----:B------:R-:W-:Y:S01]  /*1730*/  LEA.HI.X.SX32 R11, R59, R38, 0x1, P3 ;  /* 0x000000263b0b7211 */ /* 0x000fe200018f0eff */
[----:B------:R1:W2:Y:S01]  /*1740*/  @P5 LDG.E.U16 R98, desc[UR18][R4.64] ;  /* 0x0000001204625981 */ /* 0x0002a2000c1e1500 */
[----:B------:R-:W-:-:S02]  /*1750*/  LOP3.LUT R115, R72, 0x3c, RZ, 0xfc, !PT ;  /* 0x0000003c48737812 */ /* 0x000fc400078efcff */
[----:B0-----:R-:W-:Y:S01]  /*1760*/  LEA R8, P3, R61, R14, 0x1 ;  /* 0x0000000e3d087211 */ /* 0x001fe200078608ff */
[----:B------:R-:W2:Y:S01]  /*1770*/  @P4 LDG.E.U16 R92, desc[UR18][R10.64] ;  /* 0x000000120a5c4981 */ /* 0x000ea2000c1e1500 */
[-C--:B------:R-:W-:Y:S02]  /*1780*/  ISETP.LT.AND P5, PT, R113, R66.reuse, P0 ;  /* 0x000000427100720c */ /* 0x080fe400007a1270 */
[----:B------:R-:W-:Y:S02]  /*1790*/  LOP3.LUT R117, R72, 0xe, RZ, 0xfc, !PT ;  /* 0x0000000e48757812 */ /* 0x000fe400078efcff */
[----:B------:R-:W-:Y:S02]  /*17a0*/  ISETP.LT.AND P4, PT, R115, R66, P0 ;  /* 0x000000427300720c */ /* 0x000fe40000781270 */
[----:B------:R-:W-:Y:S02]  /*17b0*/  LEA R12, P6, R55, R14, 0x1 ;  /* 0x0000000e370c7211 */ /* 0x000fe400078c08ff */
[----:B------:R-:W-:-:S02]  /*17c0*/  LEA.HI.X.SX32 R9, R61, R38, 0x1, P3 ;  /* 0x000000263d097211 */ /* 0x000fc400018f0eff */
[----:B------:R-:W-:Y:S02]  /*17d0*/  ISETP.LT.AND P3, PT, R117, R66, P0 ;  /* 0x000000427500720c */ /* 0x000fe40000761270 */
[----:B------:R-:W-:Y:S02]  /*17e0*/  PRMT R104, RZ, 0x7610, R104 ;  /* 0x00007610ff687816 */ /* 0x000fe40000000068 */
[----:B------:R-:W-:Y:S02]  /*17f0*/  LEA.HI.X.SX32 R13, R55, R38, 0x1, P6 ;  /* 0x00000026370d7211 */ /* 0x000fe400030f0eff */
[----:B-1----:R-:W-:Y:S02]  /*1800*/  LEA R4, P6, R35, R14, 0x1 ;  /* 0x0000000e23047211 */ /* 0x002fe400078c08ff */
[----:B------:R-:W-:Y:S01]  /*1810*/  PRMT R106, RZ, 0x7610, R106 ;  /* 0x00007610ff6a7816 */ /* 0x000fe2000000006a */
[----:B------:R0:W2:Y:S01]  /*1820*/  @P5 LDG.E.U16 R104, desc[UR18][R8.64] ;  /* 0x0000001208685981 */ /* 0x0000a2000c1e1500 */
[----:B------:R-:W-:-:S02]  /*1830*/  LOP3.LUT R119, R72, 0x16, RZ, 0xfc, !PT ;  /* 0x0000001648777812 */ /* 0x000fc400078efcff */
[----:B------:R-:W-:Y:S02]  /*1840*/  PRMT R112, RZ, 0x7610, R112 ;  /* 0x00007610ff707816 */ /* 0x000fe40000000070 */
[----:B------:R-:W-:Y:S01]  /*1850*/  LEA.HI.X.SX32 R5, R35, R38, 0x1, P6 ;  /* 0x0000002623057211 */ /* 0x000fe200030f0eff */
[----:B------:R-:W2:Y:S01]  /*1860*/  @P4 LDG.E.U16 R106, desc[UR18][R12.64] ;  /* 0x000000120c6a4981 */ /* 0x000ea2000c1e1500 */
[----:B------:R-:W-:Y:S02]  /*1870*/  ISETP.LT.AND P5, PT, R119, R66, P0 ;  /* 0x000000427700720c */ /* 0x000fe400007a1270 */
[----:B------:R-:W-:Y:S01]  /*1880*/  LOP3.LUT R121, R72, 0x1e, RZ, 0xfc, !PT ;  /* 0x0000001e48797812 */ /* 0x000fe200078efcff */
[----:B------:R-:W2:Y:S01]  /*1890*/  @P3 LDG.E.U16 R112, desc[UR18][R4.64] ;  /* 0x0000001204703981 */ /* 0x000ea2000c1e1500 */
[----:B------:R-:W-:Y:S02]  /*18a0*/  LEA R6, P4, R27, R14, 0x1 ;  /* 0x0000000e1b067211 */ /* 0x000fe400078808ff */
[----:B------:R-:W-:-:S02]  /*18b0*/  ISETP.LT.AND P3, PT, R121, R66, P0 ;  /* 0x000000427900720c */ /* 0x000fc40000761270 */
[----:B------:R-:W-:Y:S02]  /*18c0*/  PRMT R110, RZ, 0x7610, R110 ;  /* 0x00007610ff6e7816 */ /* 0x000fe4000000006e */
[----:B------:R-:W-:Y:S02]  /*18d0*/  LEA.HI.X.SX32 R7, R27, R38, 0x1, P4 ;  /* 0x000000261b077211 */ /* 0x000fe400020f0eff */
[----:B------:R-:W-:Y:S02]  /*18e0*/  LOP3.LUT R40, R16, 0x10, RZ, 0xfc, !PT ;  /* 0x0000001010287812 */ /* 0x000fe400078efcff */
[----:B0-----:R-:W-:Y:S01]  /*18f0*/  LEA R8, P4, R25, R14, 0x1 ;  /* 0x0000000e19087211 */ /* 0x001fe200078808ff */
[----:B------:R0:W2:Y:S01]  /*1900*/  @P5 LDG.E.U16 R110, desc[UR18][R6.64] ;  /* 0x00000012066e5981 */ /* 0x0000a2000c1e1500 */
[----:B------:R-:W-:Y:S02]  /*1910*/  PRMT R114, RZ, 0x7610, R114 ;  /* 0x00007610ff727816 */ /* 0x000fe40000000072 */
[----:B------:R-:W-:-:S02]  /*1920*/  IABS R11, R40 ;  /* 0x00000028000b7213 */ /* 0x000fc40000000000 */
[----:B------:R-:W-:Y:S02]  /*1930*/  LEA.HI.X.SX32 R9, R25, R38, 0x1, P4 ;  /* 0x0000002619097211 */ /* 0x000fe400020f0eff */
[C---:B------:R-:W-:Y:S02]  /*1940*/  LOP3.LUT R123, R72.reuse, 0x26, RZ, 0xfc, !PT ;  /* 0x00000026487b7812 */ /* 0x040fe400078efcff */
[----:B0-----:R-:W-:Y:S01]  /*1950*/  LEA R6, P4, R47, R14, 0x1 ;  /* 0x0000000e2f067211 */ /* 0x001fe200078808ff */
[----:B------:R-:W-:Y:S01]  /*1960*/  IMAD.HI.U32 R5, R17, R11, RZ ;  /* 0x0000000b11057227 */ /* 0x000fe200078e00ff */
[----:B------:R-:W-:Y:S01]  /*1970*/  LOP3.LUT R125, R72, 0x2e, RZ, 0xfc, !PT ;  /* 0x0000002e487d7812 */ /* 0x000fe200078efcff */
[----:B------:R-:W2:Y:S01]  /*1980*/  @P3 LDG.E.U16 R114, desc[UR18][R8.64] ;  /* 0x0000001208723981 */ /* 0x000ea2000c1e1500 */
[----:B------:R-:W-:Y:S02]  /*1990*/  ISETP.LT.AND P5, PT, R123, R66, P0 ;  /* 0x000000427b00720c */ /* 0x000fe400007a1270 */
[----:B------:R-:W-:-:S02]  /*19a0*/  LEA R4, P3, R53, R14, 0x1 ;  /* 0x0000000e35047211 */ /* 0x000fc400078608ff */
[----:B------:R-:W-:Y:S02]  /*19b0*/  LEA.HI.X.SX32 R7, R47, R38, 0x1, P4 ;  /* 0x000000262f077211 */ /* 0x000fe400020f0eff */
[C---:B------:R-:W-:Y:S01]  /*19c0*/  ISETP.GT.U32.AND P4, PT, R2.reuse, R37, PT ;  /* 0x000000250200720c */ /* 0x040fe20003f84070 */
[----:B------:R-:W-:Y:S01]  /*19d0*/  IMAD.MOV R10, RZ, RZ, -R5 ;  /* 0x000000ffff0a7224 */ /* 0x000fe200078e0a05 */
[----:B------:R-:W-:Y:S02]  /*19e0*/  ISETP.LT.AND P6, PT, R125, R66, P0 ;  /* 0x000000427d00720c */ /* 0x000fe400007c1270 */
[----:B------:R-:W-:Y:S02]  /*19f0*/  LEA.HI.X.SX32 R5, R53, R38, 0x1, P3 ;  /* 0x0000002635057211 */ /* 0x000fe400018f0eff */
[----:B------:R-:W-:Y:S02]  /*1a00*/  ISETP.GT.U32.AND P3, PT, R2, R3, PT ;  /* 0x000000030200720c */ /* 0x000fe40003f64070 */
[----:B------:R-:W-:-:S02]  /*1a10*/  PRMT R116, RZ, 0x7610, R116 ;  /* 0x00007610ff747816 */ /* 0x000fc40000000074 */
[----:B------:R-:W-:-:S03]  /*1a20*/  PRMT R118, RZ, 0x7610, R118 ;  /* 0x00007610ff767816 */ /* 0x000fc60000000076 */
[--C-:B------:R-:W-:Y:S01]  /*1a30*/  @!P4 IMAD.IADD R37, R37, 0x1, -R2.reuse ;  /* 0x000000012525c824 */ /* 0x100fe200078e0a02 */
[----:B------:R0:W2:Y:S01]  /*1a40*/  @P5 LDG.E.U16 R116, desc[UR18][R4.64] ;  /* 0x0000001204745981 */ /* 0x0000a2000c1e1500 */
[-C--:B------:R-:W-:Y:S02]  /*1a50*/  LEA R22, P5, R21, R14.reuse, 0x1 ;  /* 0x0000000e15167211 */ /* 0x080fe400078a08ff */
[-C--:B------:R-:W-:Y:S01]  /*1a60*/  LEA R20, P4, R43, R14.reuse, 0x1 ;  /* 0x0000000e2b147211 */ /* 0x080fe200078808ff */
[----:B------:R1:W2:Y:S01]  /*1a70*/  @P6 LDG.E.U16 R118, desc[UR18][R6.64] ;  /* 0x0000001206766981 */ /* 0x0002a2000c1e1500 */
[----:B------:R-:W-:Y:S01]  /*1a80*/  LEA R24, P6, R19, R14, 0x1 ;  /* 0x0000000e13187211 */ /* 0x000fe200078c08ff */
[----:B------:R-:W-:Y:S01]  /*1a90*/  @!P3 IMAD.IADD R3, R3, 0x1, -R2 ;  /* 0x000000010303b824 */ /* 0x000fe200078e0a02 */
[-C--:B------:R-:W-:Y:S01]  /*1aa0*/  LEA.HI.X.SX32 R23, R21, R38.reuse, 0x1, P5 ;  /* 0x0000002615177211 */ /* 0x080fe200028f0eff */
[----:B------:R-:W-:Y:S01]  /*1ab0*/  IMAD R55, R68, 0x2, R55 ;  /* 0x0000000244377824 */ /* 0x000fe200078e0237 */
[----:B------:R-:W-:-:S02]  /*1ac0*/  LEA.HI.X.SX32 R21, R43, R38, 0x1, P4 ;  /* 0x000000262b157211 */ /* 0x000fc400020f0eff */
[----:B0-----:R-:W-:Y:S02]  /*1ad0*/  LEA R4, P3, R63, R14, 0x1 ;  /* 0x0000000e3f047211 */ /* 0x001fe400078608ff */
[----:B------:R-:W-:Y:S02]  /*1ae0*/  LEA.HI.X.SX32 R25, R19, R38, 0x1, P6 ;  /* 0x0000002613197211 */ /* 0x000fe400030f0eff */
[----:B------:R-:W-:Y:S02]  /*1af0*/  LEA R18, P4, R45, R14, 0x1 ;  /* 0x0000000e2d127211 */ /* 0x000fe400078808ff */
[----:B------:R-:W-:Y:S02]  /*1b00*/  ISETP.GT.U32.AND P6, PT, R2, R37, PT ;  /* 0x000000250200720c */ /* 0x000fe40003fc4070 */
[----:B------:R-:W-:Y:S02]  /*1b10*/  LEA.HI.X.SX32 R5, R63, R38, 0x1, P3 ;  /* 0x000000263f057211 */ /* 0x000fe400018f0eff */
[----:B-1----:R-:W-:-:S02]  /*1b20*/  LEA R6, P3, R55, R14, 0x1 ;  /* 0x0000000e37067211 */ /* 0x002fc400078608ff */
[-C--:B------:R-:W-:Y:S02]  /*1b30*/  LEA.HI.X.SX32 R19, R45, R38.reuse, 0x1, P4 ;  /* 0x000000262d137211 */ /* 0x080fe400020f0eff */
[C---:B------:R-:W-:Y:S02]  /*1b40*/  ISETP.GT.U32.AND P5, PT, R2.reuse, R3, PT ;  /* 0x000000030200720c */ /* 0x040fe40003fa4070 */
[C---:B------:R-:W-:Y:S02]  /*1b50*/  ISETP.GT.U32.AND P4, PT, R2.reuse, R39, PT ;  /* 0x000000270200720c */ /* 0x040fe40003f84070 */
[----:B------:R-:W-:Y:S01]  /*1b60*/  LEA.HI.X.SX32 R7, R55, R38, 0x1, P3 ;  /* 0x0000002637077211 */ /* 0x000fe200018f0eff */
[C---:B------:R-:W-:Y:S01]  /*1b70*/  IMAD R11, R2.reuse, R10, R11 ;  /* 0x0000000a020b7224 */ /* 0x040fe200078e020b */
[----:B------:R-:W-:Y:S02]  /*1b80*/  ISETP.GT.U32.AND P3, PT, R2, R41, PT ;  /* 0x000000290200720c */ /* 0x000fe40003f64070 */
[C---:B------:R-:W-:Y:S01]  /*1b90*/  LOP3.LUT R42, R16.reuse, 0x14, RZ, 0xfc, !PT ;  /* 0x00000014102a7812 */ /* 0x040fe200078efcff */
[----:B------:R-:W-:Y:S01]  /*1ba0*/  @!P6 IMAD.IADD R37, R37, 0x1, -R2 ;  /* 0x000000012525e824 */ /* 0x000fe200078e0a02 */
[----:B------:R-:W-:-:S02]  /*1bb0*/  LOP3.LUT R46, R16, 0x18, RZ, 0xfc, !PT ;  /* 0x00000018102e7812 */ /* 0x000fc400078efcff */
[----:B------:R-:W-:Y:S02]  /*1bc0*/  IABS R9, R42 ;  /* 0x0000002a00097213 */ /* 0x000fe40000000000 */
[----:B------:R-:W-:Y:S01]  /*1bd0*/  ISETP.GT.U32.AND P6, PT, R2, R11, PT ;  /* 0x0000000b0200720c */ /* 0x000fe20003fc4070 */
[--C-:B------:R-:W-:Y:S01]  /*1be0*/  @!P5 IMAD.IADD R3, R3, 0x1, -R2.reuse ;  /* 0x000000010303d824 */ /* 0x100fe200078e0a02 */
[----:B------:R-:W-:Y:S01]  /*1bf0*/  IABS R13, R46 ;  /* 0x0000002e000d7213 */ /* 0x000fe20000000000 */
[----:B------:R-:W-:Y:S01]  /*1c00*/  @!P4 IMAD.IADD R39, R39, 0x1, -R2 ;  /* 0x000000012727c824 */ /* 0x000fe200078e0a02 */
[----:B------:R-:W-:Y:S01]  /*1c10*/  ISETP.GE.AND P5, PT, R16, RZ, PT ;  /* 0x000000ff1000720c */ /* 0x000fe20003fa6270 */
[----:B------:R-:W-:-:S04]  /*1c20*/  IMAD.HI.U32 R8, R17, R9, RZ ;  /* 0x0000000911087227 */ /* 0x000fc800078e00ff */
[----:B------:R-:W-:Y:S01]  /*1c30*/  @!P3 IMAD.IADD R41, R41, 0x1, -R2 ;  /* 0x000000012929b824 */ /* 0x000fe200078e0a02 */
[----:B------:R-:W-:Y:S01]  /*1c40*/  ISETP.GT.U32.AND P3, PT, R2, R39, PT ;  /* 0x000000270200720c */ /* 0x000fe20003f64070 */
[----:B------:R-:W-:Y:S02]  /*1c50*/  IMAD.MOV R10, RZ, RZ, -R8 ;  /* 0x000000ffff0a7224 */ /* 0x000fe400078e0a08 */
[----:B------:R-:W-:Y:S01]  /*1c60*/  IMAD.HI.U32 R8, R17, R13, RZ ;  /* 0x0000000d11087227 */ /* 0x000fe200078e00ff */
[----:B------:R-:W-:-:S03]  /*1c70*/  ISETP.GE.AND P4, PT, R48, RZ, PT ;  /* 0x000000ff3000720c */ /* 0x000fc60003f86270 */
[----:B------:R-:W-:Y:S02]  /*1c80*/  IMAD.MOV R8, RZ, RZ, -R8 ;  /* 0x000000ffff087224 */ /* 0x000fe400078e0a08 */
[--C-:B------:R-:W-:Y:S02]  /*1c90*/  @!P6 IMAD.IADD R11, R11, 0x1, -R2.reuse ;  /* 0x000000010b0be824 */ /* 0x100fe400078e0a02 */
[----:B------:R-:W-:Y:S02]  /*1ca0*/  @!P5 IMAD.MOV R37, RZ, RZ, -R37 ;  /* 0x000000ffff25d224 */ /* 0x000fe400078e0a25 */
[C---:B------:R-:W-:Y:S01]  /*1cb0*/  IMAD R13, R2.reuse, R8, R13 ;  /* 0x00000008020d7224 */ /* 0x040fe200078e020d */
[C---:B------:R-:W-:Y:S01]  /*1cc0*/  ISETP.GT.U32.AND P5, PT, R2.reuse, R11, PT ;  /* 0x0000000b0200720c */ /* 0x040fe20003fa4070 */
[----:B------:R-:W-:Y:S02]  /*1cd0*/  @!P3 IMAD.IADD R39, R39, 0x1, -R2 ;  /* 0x000000012727b824 */ /* 0x000fe400078e0a02 */
[C---:B------:R-:W-:Y:S01]  /*1ce0*/  IMAD R9, R2.reuse, R10, R9 ;  /* 0x0000000a02097224 */ /* 0x040fe200078e0209 */
[----:B------:R-:W-:-:S02]  /*1cf0*/  ISETP.GT.U32.AND P3, PT, R2, R13, PT ;  /* 0x0000000d0200720c */ /* 0x000fc40003f64070 */
[----:B------:R-:W-:Y:S01]  /*1d00*/  LOP3.LUT R47, R16, 0x1c, RZ, 0xfc, !PT ;  /* 0x0000001c102f7812 */ /* 0x000fe200078efcff */
[----:B------:R-:W-:Y:S01]  /*1d10*/  @!P4 IMAD.MOV R3, RZ, RZ, -R3 ;  /* 0x000000ffff03c224 */ /* 0x000fe200078e0a03 */
[----:B------:R-:W-:Y:S02]  /*1d20*/  ISETP.GT.U32.AND P4, PT, R2, R9, PT ;  /* 0x000000090200720c */ /* 0x000fe40003f84070 */
[----:B------:R-:W-:-:S03]  /*1d30*/  IABS R12, R47 ;  /* 0x0000002f000c7213 */ /* 0x000fc60000000000 */
[----:B------:R-:W-:Y:S01]  /*1d40*/  @!P5 IMAD.IADD R11, R11, 0x1, -R2 ;  /* 0x000000010b0bd824 */ /* 0x000fe200078e0a02 */
[----:B------:R-:W-:Y:S01]  /*1d50*/  ISETP.GE.AND P5, PT, R50, RZ, PT ;  /* 0x000000ff3200720c */ /* 0x000fe20003fa6270 */
[----:B------:R-:W-:Y:S01]  /*1d60*/  IMAD.HI.U32 R17, R17, R12, RZ ;  /* 0x0000000c11117227 */ /* 0x000fe200078e00ff */
[----:B------:R-:W-:-:S03]  /*1d70*/  ISETP.GT.U32.AND P6, PT, R2, R41, PT ;  /* 0x000000290200720c */ /* 0x000fc60003fc4070 */
[--C-:B------:R-:W-:Y:S01]  /*1d80*/  @!P3 IMAD.IADD R13, R13, 0x1, -R2.reuse ;  /* 0x000000010d0db824 */ /* 0x100fe200078e0a02 */
[----:B------:R-:W-:Y:S01]  /*1d90*/  ISETP.GE.AND P3, PT, R40, RZ, PT ;  /* 0x000000ff2800720c */ /* 0x000fe20003f66270 */
[----:B------:R-:W-:Y:S02]  /*1da0*/  IMAD.MOV R17, RZ, RZ, -R17 ;  /* 0x000000ffff117224 */ /* 0x000fe400078e0a11 */
[----:B------:R-:W-:Y:S02]  /*1db0*/  @!P4 IMAD.IADD R9, R9, 0x1, -R2 ;  /* 0x000000010909c824 */ /* 0x000fe400078e0a02 */
[C---:B------:R-:W-:Y:S02]  /*1dc0*/  IMAD R17, R2.reuse, R17, R12 ;  /* 0x0000001102117224 */ /* 0x040fe400078e020c */
[----:B------:R-:W-:Y:S01]  /*1dd0*/  @!P5 IMAD.MOV R39, RZ, RZ, -R39 ;  /* 0x000000ffff27d224 */ /* 0x000fe200078e0a27 */
[C---:B------:R-:W-:Y:S01]  /*1de0*/  ISETP.GT.U32.AND P5, PT, R2.reuse, R9, PT ;  /* 0x000000090200720c */ /* 0x040fe20003fa4070 */
[----:B------:R-:W-:Y:S01]  /*1df0*/  @!P6 IMAD.IADD R41, R41, 0x1, -R2 ;  /* 0x000000012929e824 */ /* 0x000fe200078e0a02 */
[----:B------:R-:W-:-:S03]  /*1e00*/  ISETP.GT.U32.AND P6, PT, R2, R17, PT ;  /* 0x000000110200720c */ /* 0x000fc60003fc4070 */
[----:B------:R-:W-:Y:S01]  /*1e10*/  @!P3 IMAD.MOV R11, RZ, RZ, -R11 ;  /* 0x000000ffff0bb224 */ /* 0x000fe200078e0a0b */
[----:B------:R-:W-:Y:S02]  /*1e20*/  ISETP.GE.AND P3, PT, R42, RZ, PT ;  /* 0x000000ff2a00720c */ /* 0x000fe40003f66270 */
[----:B------:R-:W-:Y:S02]  /*1e30*/  ISETP.GE.AND P4, PT, R52, RZ, PT ;  /* 0x000000ff3400720c */ /* 0x000fe40003f86270 */
[----:B------:R-:W-:-:S03]  /*1e40*/  LOP3.LUT R127, R72, 0x36, RZ, 0xfc, !PT ;  /* 0x00000036487f7812 */ /* 0x000fc600078efcff */
[--C-:B------:R-:W-:Y:S02]  /*1e50*/  @!P5 IMAD.IADD R9, R9, 0x1, -R2.reuse ;  /* 0x000000010909d824 */ /* 0x100fe400078e0a02 */
[----:B------:R-:W-:Y:S01]  /*1e60*/  @!P6 IMAD.IADD R17, R17, 0x1, -R2 ;  /* 0x000000011111e824 */ /* 0x000fe200078e0a02 */
[----:B------:R-:W-:-:S03]  /*1e70*/  ISETP.GT.U32.AND P6, PT, R2, R13, PT ;  /* 0x0000000d0200720c */ /* 0x000fc60003fc4070 */
[----:B------:R-:W-:Y:S01]  /*1e80*/  @!P3 IMAD.MOV R9, RZ, RZ, -R9 ;  /* 0x000000ffff09b224 */ /* 0x000fe200078e0a09 */
[----:B------:R-:W-:Y:S01]  /*1e90*/  ISETP.LT.AND P3, PT, R127, R66, P0 ;  /* 0x000000427f00720c */ /* 0x000fe20000761270 */
[----:B------:R-:W-:Y:S01]  /*1ea0*/  @!P4 IMAD.MOV R41, RZ, RZ, -R41 ;  /* 0x000000ffff29c224 */ /* 0x000fe200078e0a29 */
[----:B------:R-:W-:Y:S02]  /*1eb0*/  ISETP.GT.U32.AND P4, PT, R2, R17, PT ;  /* 0x000000110200720c */ /* 0x000fe40003f84070 */
[----:B------:R-:W-:Y:S02]  /*1ec0*/  PRMT R120, RZ, 0x7610, R120 ;  /* 0x00007610ff787816 */ /* 0x000fe40000000078 */
[----:B------:R-:W-:Y:S02]  /*1ed0*/  ISETP.GE.AND P5, PT, R46, RZ, PT ;  /* 0x000000ff2e00720c */ /* 0x000fe40003fa6270 */
[----:B------:R-:W-:Y:S01]  /*1ee0*/  LOP3.LUT R131, R72, 0x2, RZ, 0xfc, !PT ;  /* 0x0000000248837812 */ /* 0x000fe200078efcff */
[----:B------:R-:W-:Y:S01]  /*1ef0*/  @!P6 IMAD.IADD R13, R13, 0x1, -R2 ;  /* 0x000000010d0de824 */ /* 0x000fe200078e0a02 */
[----:B------:R-:W-:-:S03]  /*1f00*/  ISETP.GE.AND P6, PT, R47, RZ, PT ;  /* 0x000000ff2f00720c */ /* 0x000fc60003fc6270 */
[----:B------:R0:W4:Y:S01]  /*1f10*/  @P3 LDG.E.U16 R120, desc[UR18][R4.64] ;  /* 0x0000001204783981 */ /* 0x000122000c1e1500 */
[-C--:B------:R-:W-:Y:S01]  /*1f20*/  ISETP.LT.AND P3, PT, R131, R66.reuse, P0 ;  /* 0x000000428300720c */ /* 0x080fe20000761270 */
[----:B------:R-:W-:Y:S01]  /*1f30*/  @!P4 IMAD.IADD R17, R17, 0x1, -R2 ;  /* 0x000000011111c824 */ /* 0x000fe200078e0a02 */
[----:B------:R-:W-:Y:S02]  /*1f40*/  ISETP.NE.AND P4, PT, R15, RZ, PT ;  /* 0x000000ff0f00720c */ /* 0x000fe40003f85270 */
[----:B------:R-:W-:Y:S02]  /*1f50*/  LOP3.LUT R2, RZ, R15, RZ, 0x33, !PT ;  /* 0x0000000fff027212 */ /* 0x000fe400078e33ff */
[----:B------:R-:W-:Y:S02]  /*1f60*/  LOP3.LUT R96, R0, 0x3f, RZ, 0xc0, !PT ;  /* 0x0000003f00607812 */ /* 0x000fe400078ec0ff */
[----:B------:R-:W-:Y:S02]  /*1f70*/  LOP3.LUT R129, R72, 0x3e, RZ, 0xfc, !PT ;  /* 0x0000003e48817812 */ /* 0x000fe400078efcff */
[----:B------:R-:W-:Y:S01]  /*1f80*/  PRMT R146, RZ, 0x7610, R146 ;  /* 0x00007610ff927816 */ /* 0x000fe20000000092 */
[----:B------:R-:W-:Y:S01]  /*1f90*/  @!P5 IMAD.MOV R13, RZ, RZ, -R13 ;  /* 0x000000ffff0dd224 */ /* 0x000fe200078e0a0d */
[----:B------:R-:W-:Y:S01]  /*1fa0*/  SEL R8, R2, R3, !P4 ;  /* 0x0000000302087207 */ /* 0x000fe20006000000 */
[----:B------:R-:W-:Y:S01]  /*1fb0*/  IMAD R3, R96, R69, RZ ;  /* 0x0000004560037224 */ /* 0x000fe200078e02ff */
[CC--:B------:R-:W-:Y:S01]  /*1fc0*/  ISETP.LT.AND P5, PT, R72.reuse, R66.reuse, P0 ;  /* 0x000000424800720c */ /* 0x0c0fe200007a1270 */
[----:B------:R-:W-:Y:S01]  /*1fd0*/  @!P6 IMAD.MOV R17, RZ, RZ, -R17 ;  /* 0x000000ffff11e224 */ /* 0x000fe200078e0a11 */
[----:B------:R-:W-:Y:S01]  /*1fe0*/  ISETP.LT.AND P6, PT, R129, R66, P0 ;  /* 0x000000428100720c */ /* 0x000fe200007c1270 */
[----:B------:R-:W4:Y:S01]  /*1ff0*/  @P3 LDG.E.U16 R146, desc[UR18][R22.64] ;  /* 0x0000001216923981 */ /* 0x000f22000c1e1500 */
[----:B------:R-:W-:-:S02]  /*2000*/  LOP3.LUT R133, R72, 0x4, RZ, 0xfc, !PT ;  /* 0x0000000448857812 */ /* 0x000fc400078efcff */
[C---:B------:R-:W-:Y:S02]  /*2010*/  SEL R37, R2.reuse, R37, !P4 ;  /* 0x0000002502257207 */ /* 0x040fe40006000000 */
[C---:B------:R-:W-:Y:S02]  /*2020*/  SEL R39, R2.reuse, R39, !P4 ;  /* 0x0000002702277207 */ /* 0x040fe40006000000 */
[C---:B------:R-:W-:Y:S02]  /*2030*/  SEL R41, R2.reuse, R41, !P4 ;  /* 0x0000002902297207 */ /* 0x040fe40006000000 */
[C---:B------:R-:W-:Y:S02]  /*2040*/  SEL R11, R2.reuse, R11, !P4 ;  /* 0x0000000b020b7207 */ /* 0x040fe40006000000 */
[C---:B------:R-:W-:Y:S02]  /*2050*/  SEL R10, R2.reuse, R9, !P4 ;  /* 0x00000009020a7207 */ /* 0x040fe40006000000 */
[----:B------:R-:W-:-:S02]  /*2060*/  SEL R38, R2, R13, !P4 ;  /* 0x0000000d02267207 */ /* 0x000fc40006000000 */
[----:B------:R-:W-:Y:S02]  /*2070*/  LEA R40, P3, R3, UR14, 0x1 ;  /* 0x0000000e03287c11 */ /* 0x000fe4000f8608ff */
[----:B------:R-:W-:Y:S02]  /*2080*/  SEL R2, R2, R17, !P4 ;  /* 0x0000001102027207 */ /* 0x000fe40006000000 */
[----:B------:R-:W-:Y:S02]  /*2090*/  ISETP.LT.AND P4, PT, R133, R66, P0 ;  /* 0x000000428500720c */ /* 0x000fe40000781270 */
[----:B------:R-:W-:Y:S02]  /*20a0*/  PRMT R136, RZ, 0x7610, R136 ;  /* 0x00007610ff887816 */ /* 0x000fe40000000088 */
[----:B------:R-:W-:Y:S02]  /*20b0*/  PRMT R124, RZ, 0x7610, R124 ;  /* 0x00007610ff7c7816 */ /* 0x000fe4000000007c */
[----:B------:R-:W-:Y:S01]  /*20c0*/  LEA.HI.X.SX32 R42, R3, UR15, 0x1, P3 ;  /* 0x0000000f032a7c11 */ /* 0x000fe200098f0eff */
[----:B------:R-:W-:Y:S01]  /*20d0*/  IMAD R3, R37, UR4, RZ ;  /* 0x0000000425037c24 */ /* 0x000fe2000f8e02ff */
[----:B------:R-:W4:Y:S01]  /*20e0*/  @P5 LDG.E.U16 R136, desc[UR18][R24.64] ;  /* 0x0000001218885981 */ /* 0x000f22000c1e1500 */
[----:B0-----:R-:W-:Y:S01]  /*20f0*/  IMAD R4, R8, UR4, RZ ;  /* 0x0000000408047c24 */ /* 0x001fe2000f8e02ff */
[----:B------:R-:W-:Y:S01]  /*2100*/  PRMT R132, RZ, 0x7610, R132 ;  /* 0x00007610ff847816 */ /* 0x000fe20000000084 */
[----:B------:R-:W-:Y:S01]  /*2110*/  IMAD R9, R11, UR4, RZ ;  /* 0x000000040b097c24 */ /* 0x000fe2000f8e02ff */
[----:B------:R0:W4:Y:S01]  /*2120*/  @P6 LDG.E.U16 R124, desc[UR18][R6.64] ;  /* 0x00000012067c6981 */ /* 0x000122000c1e1500 */
[-C--:B------:R-:W-:Y:S01]  /*2130*/  LEA R16, P5, R3, R40.reuse, 0x1 ;  /* 0x0000002803107211 */ /* 0x080fe200078a08ff */
[----:B------:R-:W-:Y:S01]  /*2140*/  IMAD R5, R39, UR4, RZ ;  /* 0x0000000427057c24 */ /* 0x000fe2000f8e02ff */
[----:B------:R-:W-:Y:S01]  /*2150*/  LOP3.LUT R135, R72, 0x6, RZ, 0xfc, !PT ;  /* 0x0000000648877812 */ /* 0x000fe200078efcff */
[----:B------:R-:W-:Y:S01]  /*2160*/  IMAD R38, R38, UR4, RZ ;  /* 0x0000000426267c24 */ /* 0x000fe2000f8e02ff */
[----:B------:R-:W-:Y:S01]  /*2170*/  LEA R14, P6, R4, R40, 0x1 ;  /* 0x00000028040e7211 */ /* 0x000fe200078c08ff */
[----:B------:R-:W-:Y:S01]  /*2180*/  IMAD R37, R10, UR4, RZ ;  /* 0x000000040a257c24 */ /* 0x000fe2000f8e02ff */
[----:B------:R-:W-:Y:S01]  /*2190*/  LEA.HI.X.SX32 R17, R3, R42, 0x1, P5 ;  /* 0x0000002a03117211 */ /* 0x000fe200028f0eff */
[----:B------:R-:W4:Y:S01]  /*21a0*/  @P4 LDG.E.U16 R132, desc[UR18][R20.64] ;  /* 0x0000001214844981 */ /* 0x000f22000c1e1500 */
[----:B------:R-:W-:Y:S01]  /*21b0*/  ISETP.LT.AND P3, PT, R135, R66, P0 ;  /* 0x000000428700720c */ /* 0x000fe20000761270 */
[----:B0-----:R-:W-:Y:S01]  /*21c0*/  IMAD R7, R41, UR4, RZ ;  /* 0x0000000429077c24 */ /* 0x001fe2000f8e02ff */
[----:B------:R-:W-:Y:S01]  /*21d0*/  LEA R10, P5, R9, R40, 0x1 ;  /* 0x00000028090a7211 */ /* 0x000fe200078a08ff */
[----:B------:R-:W-:Y:S01]  /*21e0*/  IMAD R39, R2, UR4, RZ ;  /* 0x0000000402277c24 */ /* 0x000fe2000f8e02ff */
[----:B------:R-:W-:-:S02]  /*21f0*/  LEA.HI.X.SX32 R15, R4, R42, 0x1, P6 ;  /* 0x0000002a040f7211 */ /* 0x000fc400030f0eff */
[----:B------:R-:W-:Y:S02]  /*2200*/  ISETP.LT.AND P0, PT, R96, R66, P0 ;  /* 0x000000426000720c */ /* 0x000fe40000701270 */
[-C--:B------:R-:W-:Y:S02]  /*2210*/  LEA R12, P4, R5, R40.reuse, 0x1 ;  /* 0x00000028050c7211 */ /* 0x080fe400078808ff */
[C---:B------:R-:W-:Y:S02]  /*2220*/  LEA R8, P6, R38.reuse, R40, 0x1 ;  /* 0x0000002826087211 */ /* 0x040fe400078c08ff */
[-C--:B------:R-:W-:Y:S02]  /*2230*/  LEA.HI.X.SX32 R11, R9, R42.reuse, 0x1, P5 ;  /* 0x0000002a090b7211 */ /* 0x080fe400028f0eff */
[-C--:B------:R-:W-:Y:S02]  /*2240*/  LEA.HI.X.SX32 R13, R5, R42.reuse, 0x1, P4 ;  /* 0x0000002a050d7211 */ /* 0x080fe400020f0eff */
[----:B------:R-:W-:-:S02]  /*2250*/  LEA.HI.X.SX32 R9, R38, R42, 0x1, P6 ;  /* 0x0000002a26097211 */ /* 0x000fc400030f0eff */
[-C--:B------:R-:W-:Y:S02]  /*2260*/  LEA R6, P4, R7, R40.reuse, 0x1 ;  /* 0x0000002807067211 */ /* 0x080fe400078808ff */
[-C--:B------:R-:W-:Y:S02]  /*2270*/  LEA R4, P5, R37, R40.reuse, 0x1 ;  /* 0x0000002825047211 */ /* 0x080fe400078a08ff */
[----:B------:R-:W-:Y:S02]  /*2280*/  LEA R2, P6, R39, R40, 0x1 ;  /* 0x0000002827027211 */ /* 0x000fe400078c08ff */
[----:B------:R-:W-:Y:S02]  /*2290*/  PRMT R130, RZ, 0x7610, R130 ;  /* 0x00007610ff827816 */ /* 0x000fe40000000082 */
[----:B------:R-:W-:Y:S02]  /*22a0*/  PRMT R165, RZ, 0x7610, R165 ;  /* 0x00007610ffa57816 */ /* 0x000fe400000000a5 */
[----:B------:R-:W-:-:S02]  /*22b0*/  PRMT R163, RZ, 0x7610, R163 ;  /* 0x00007610ffa37816 */ /* 0x000fc400000000a3 */
[----:B------:R-:W-:Y:S01]  /*22c0*/  PRMT R161, RZ, 0x7610, R161 ;  /* 0x00007610ffa17816 */ /* 0x000fe200000000a1 */
[----:B------:R-:W5:Y:S01]  /*22d0*/  @P3 LDG.E.U16 R130, desc[UR18][R18.64] ;  /* 0x0000001212823981 */ /* 0x000f62000c1e1500 */
[----:B------:R-:W-:Y:S02]  /*22e0*/  PRMT R157, RZ, 0x7610, R157 ;  /* 0x00007610ff9d7816 */ /* 0x000fe4000000009d */
[----:B------:R-:W-:Y:S01]  /*22f0*/  PRMT R128, RZ, 0x7610, R128 ;  /* 0x00007610ff807816 */ /* 0x000fe20000000080 */
[----:B------:R-:W5:Y:S01]  /*2300*/  @P0 LDG.E.U16 R165, desc[UR18][R16.64] ;  /* 0x0000001210a50981 */ /* 0x000f62000c1e1500 */
[----:B------:R-:W-:Y:S02]  /*2310*/  PRMT R126, RZ, 0x7610, R126 ;  /* 0x00007610ff7e7816 */ /* 0x000fe4000000007e */
[----:B------:R-:W-:Y:S01]  /*2320*/  PRMT R122, RZ, 0x7610, R122 ;  /* 0x00007610ff7a7816 */ /* 0x000fe2000000007a */
[----:B------:R-:W5:Y:S01]  /*2330*/  @P0 LDG.E.U16 R163, desc[UR18][R12.64] ;  /* 0x000000120ca30981 */ /* 0x000f62000c1e1500 */
[----:B------:R-:W-:-:S02]  /*2340*/  PRMT R134, RZ, 0x7610, R134 ;  /* 0x00007610ff867816 */ /* 0x000fc40000000086 */
[-C--:B------:R-:W-:Y:S01]  /*2350*/  LEA.HI.X.SX32 R7, R7, R42.reuse, 0x1, P4 ;  /* 0x0000002a07077211 */ /* 0x080fe200020f0eff */
[----:B------:R-:W5:Y:S01]  /*2360*/  @P0 LDG.E.U16 R161, desc[UR18][R10.64] ;  /* 0x000000120aa10981 */ /* 0x000f62000c1e1500 */
[-C--:B------:R-:W-:Y:S02]  /*2370*/  LEA.HI.X.SX32 R5, R37, R42.reuse, 0x1, P5 ;  /* 0x0000002a25057211 */ /* 0x080fe400028f0eff */
[----:B------:R-:W-:Y:S01]  /*2380*/  LEA.HI.X.SX32 R3, R39, R42, 0x1, P6 ;  /* 0x0000002a27037211 */ /* 0x000fe200030f0eff */
[----:B------:R-:W5:Y:S04]  /*2390*/  @P0 LDG.E.U16 R157, desc[UR18][R8.64] ;  /* 0x00000012089d0981 */ /* 0x000f68000c1e1500 */
[----:B------:R-:W5:Y:S04]  /*23a0*/  @P0 LDG.E.U16 R128, desc[UR18][R14.64] ;  /* 0x000000120e800981 */ /* 0x000f68000c1e1500 */
[----:B------:R-:W5:Y:S04]  /*23b0*/  @P0 LDG.E.U16 R126, desc[UR18][R6.64] ;  /* 0x00000012067e0981 */ /* 0x000f68000c1e1500 */
[----:B------:R-:W5:Y:S04]  /*23c0*/  @P0 LDG.E.U16 R122, desc[UR18][R4.64] ;  /* 0x00000012047a0981 */ /* 0x000f68000c1e1500 */
[----:B------:R-:W5:Y:S01]  /*23d0*/  @P0 LDG.E.U16 R134, desc[UR18][R2.64] ;  /* 0x0000001202860981 */ /* 0x000f62000c1e1500 */
[----:B------:R-:W-:-:S04]  /*23e0*/  IMAD R37, R72, R68, RZ ;  /* 0x0000004448257224 */ /* 0x000fc800078e02ff */
[----:B------:R-:W-:Y:S01]  /*23f0*/  IMAD R37, R68, 0x2, R37 ;  /* 0x0000000244257824 */ /* 0x000fe200078e0225 */
[----:B------:R-:W-:-:S03]  /*2400*/  SHF.R.S32.HI R38, RZ, 0x7, R0 ;  /* 0x00000007ff267819 */ /* 0x000fc60000011400 */
[----:B------:R-:W-:Y:S01]  /*2410*/  IMAD R37, R68, 0x2, R37 ;  /* 0x0000000244257824 */ /* 0x000fe200078e0225 */
[----:B------:R-:W-:-:S03]  /*2420*/  SGXT R38, R38, 0x1 ;  /* 0x000000012626781a */ /* 0x000fc60000000200 */
[----:B------:R-:W-:Y:S02]  /*2430*/  IMAD R39, R68, 0x2, R37 ;  /* 0x0000000244277824 */ /* 0x000fe400078e0225 */
[----:B------:R-:W-:Y:S02]  /*2440*/  IMAD.SHL.U32 R37, R96, 0x2, RZ ;  /* 0x0000000260257824 */ /* 0x000fe400078e00ff */
[----:B------:R-:W-:-:S03]  /*2450*/  IMAD R39, R68, 0x2, R39 ;  /* 0x0000000244277824 */ /* 0x000fc600078e0227 */
[----:B------:R-:W-:Y:S01]  /*2460*/  LOP3.LUT R38, R37, 0x90, R38, 0x78, !PT ;  /* 0x0000009025267812 */ /* 0x000fe200078e7826 */
[----:B------:R-:W-:Y:S01]  /*2470*/  IMAD R37, R68, 0x2, R39 ;  /* 0x0000000244257824 */ /* 0x000fe200078e0227 */
[----:B------:R-:W-:-:S03]  /*2480*/  SHF.R.S32.HI R41, RZ, 0x1f, R36 ;  /* 0x0000001fff297819 */ /* 0x000fc60000011424 */
[----:B------:R-:W-:Y:S01]  /*2490*/  IMAD R141, R68, 0x2, R37 ;  /* 0x00000002448d7824 */ /* 0x000fe200078e0225 */
[----:B------:R-:W-:Y:S02]  /*24a0*/  SHF.L.U64.HI R160, R36, 0x1, R41 ;  /* 0x0000000124a07819 */ /* 0x000fe40000010229 */
[----:B------:R-:W-:Y:S02]  /*24b0*/  SHF.R.S32.HI R154, RZ, 0x1f, R35 ;  /* 0x0000001fff9a7819 */ /* 0x000fe40000011423 */
[-C--:B------:R-:W-:Y:S02]  /*24c0*/  LEA R142, P6, R35, R26.reuse, 0x1 ;  /* 0x0000001a238e7211 */ /* 0x080fe400078c08ff */
[----:B------:R-:W-:Y:S02]  /*24d0*/  SHF.R.S32.HI R36, RZ, 0x1f, R141 ;  /* 0x0000001fff247819 */ /* 0x000fe4000001148d */
[----:B------:R-:W-:Y:S02]  /*24e0*/  LEA R140, P5, R141, R26, 0x1 ;  /* 0x0000001a8d8c7211 */ /* 0x000fe400078a08ff */
[----:B------:R-:W-:-:S02]  /*24f0*/  LEA.HI.X R154, R35, R160, R154, 0x1, P6 ;  /* 0x000000a0239a7211 */ /* 0x000fc400030f0c9a */
[----:B------:R-:W-:Y:S02]  /*2500*/  SHF.R.S32.HI R156, RZ, 0x1f, R37 ;  /* 0x0000001fff9c7819 */ /* 0x000fe40000011425 */
[----:B------:R-:W-:Y:S02]  /*2510*/  LEA R155, P4, R37, R26, 0x1 ;  /* 0x0000001a259b7211 */ /* 0x000fe400078808ff */
[----:B------:R-:W-:Y:S02]  /*2520*/  LEA.HI.X R141, R141, R160, R36, 0x1, P5 ;  /* 0x000000a08d8d7211 */ /* 0x000fe400028f0c24 */
[----:B------:R-:W-:Y:S02]  /*2530*/  SHF.R.S32.HI R151, RZ, 0x1f, R27 ;  /* 0x0000001fff977819 */ /* 0x000fe4000001141b */
[----:B------:R-:W-:Y:S02]  /*2540*/  LEA R150, P6, R27, R26, 0x1 ;  /* 0x0000001a1b967211 */ /* 0x000fe400078c08ff */
[----:B------:R-:W-:-:S02]  /*2550*/  SHF.R.S32.HI R159, RZ, 0x1f, R39 ;  /* 0x0000001fff9f7819 */ /* 0x000fc40000011427 */
[-C--:B------:R-:W-:Y:S02]  /*2560*/  LEA R158, P3, R39, R26.reuse, 0x1 ;  /* 0x0000001a279e7211 */ /* 0x080fe400078608ff */
[----:B------:R-:W-:Y:S02]  /*2570*/  SHF.R.S32.HI R149, RZ, 0x1f, R29 ;  /* 0x0000001fff957819 */ /* 0x000fe4000001141d */
[----:B------:R-:W-:Y:S02]  /*2580*/  LEA R148, P5, R29, R26, 0x1 ;  /* 0x0000001a1d947211 */ /* 0x000fe400078a08ff */
[-C--:B------:R-:W-:Y:S02]  /*2590*/  LEA.HI.X R156, R37, R160.reuse, R156, 0x1, P4 ;  /* 0x000000a0259c7211 */ /* 0x080fe400020f0c9c */
[----:B------:R-:W-:Y:S01]  /*25a0*/  LEA.HI.X R151, R27, R160, R151, 0x1, P6 ;  /* 0x000000a01b977211 */ /* 0x000fe200030f0c97 */
[----:B------:R-:W-:Y:S01]  /*25b0*/  IMAD R27, R81, R68, RZ ;  /* 0x00000044511b7224 */ /* 0x000fe200078e02ff */
[----:B------:R-:W-:-:S02]  /*25c0*/  LEA.HI.X R159, R39, R160, R159, 0x1, P3 ;  /* 0x000000a0279f7211 */ /* 0x000fc400018f0c9f */
[----:B------:R-:W-:Y:S02]  /*25d0*/  SHF.R.S32.HI R152, RZ, 0x1f, R31 ;  /* 0x0000001fff987819 */ /* 0x000fe4000001141f */
[----:B------:R-:W-:Y:S02]  /*25e0*/  LEA R143, P4, R31, R26, 0x1 ;  /* 0x0000001a1f8f7211 */ /* 0x000fe400078808ff */
[----:B------:R-:W-:Y:S01]  /*25f0*/  LEA.HI.X R149, R29, R160, R149, 0x1, P5 ;  /* 0x000000a01d957211 */ /* 0x000fe200028f0c95 */
[----:B------:R-:W-:Y:S01]  /*2600*/  IMAD R29, R83, R68, RZ ;  /* 0x00000044531d7224 */ /* 0x000fe200078e02ff */
[----:B------:R-:W-:Y:S02]  /*2610*/  SHF.R.S32.HI R145, RZ, 0x1f, R33 ;  /* 0x0000001fff917819 */ /* 0x000fe40000011421 */
[----:B------:R-:W-:Y:S01]  /*2620*/  LEA R144, P3, R33, R26, 0x1 ;  /* 0x0000001a21907211 */ /* 0x000fe200078608ff */
[----:B------:R-:W-:-:S04]  /*2630*/  @!UP0 UIADD3 UR4, UPT, UPT, -UR6, 0x100000, URZ ;  /* 0x0010000006048890 */ /* 0x000fc8000fffe1ff */
[----:B------:R-:W-:Y:S02]  /*2640*/  @!UP0 USHF.L.U32 UR5, UR4, 0xb, URZ ;  /* 0x0000000b04058899 */ /* 0x000fe400080006ff */
[----:B------:R-:W-:Y:S01]  /*2650*/  @!UP0 USHF.L.U32 UR4, UR4, 0x1, URZ ;  /* 0x0000000104048899 */ /* 0x000fe200080006ff */
[----:B------:R-:W-:Y:S01]  /*2660*/  IMAD.SHL.U32 R65, R27, 0x2, RZ ;  /* 0x000000021b417824 */ /* 0x000fe200078e00ff */
[-C--:B------:R-:W-:Y:S01]  /*2670*/  LEA.HI.X R152, R31, R160.reuse, R152, 0x1, P4 ;  /* 0x000000a01f987211 */ /* 0x080fe200020f0c98 */
[----:B------:R-:W-:Y:S01]  /*2680*/  IMAD.SHL.U32 R137, R0, 0x80, RZ ;  /* 0x0000008000897824 */ /* 0x000fe200078e00ff */
[----:B------:R-:W-:Y:S01]  /*2690*/  LEA.HI.X R145, R33, R160, R145, 0x1, P3 ;  /* 0x000000a021917211 */ /* 0x000fe200018f0c91 */
[-C--:B------:R-:W-:Y:S02]  /*26a0*/  IMAD R31, R107, R68.reuse, RZ ;  /* 0x000000446b1f7224 */ /* 0x080fe400078e02ff */
[----:B------:R-:W-:Y:S02]  /*26b0*/  IMAD.SHL.U32 R63, R29, 0x2, RZ ;  /* 0x000000021d3f7824 */ /* 0x000fe400078e00ff */
[----:B------:R-:W-:Y:S01]  /*26c0*/  IMAD R33, R121, R68, RZ ;  /* 0x0000004479217224 */ /* 0x000fe200078e02ff */
[----:B------:R-:W-:Y:S01]  /*26d0*/  VOTEU.ALL UP1, P2 ;  /* 0x0000000000ff7886 */ /* 0x000fe20001020000 */
[----:B------:R-:W-:Y:S01]  /*26e0*/  IMAD.HI R27, R27, 0x2, RZ ;  /* 0x000000021b1b7827 */ /* 0x000fe200078e02ff */
[----:B------:R-:W-:-:S02]  /*26f0*/  IADD3 R64, P5, P6, R65, UR12, R26 ;  /* 0x0000000c41407c10 */ /* 0x000fc4000febe01a */
[----:B------:R-:W-:Y:S01]  /*2700*/  LOP3.LUT R137, R38, 0x2000, R137, 0xf8, !PT ;  /* 0x0000200026897812 */ /* 0x000fe200078ef889 */
[----:B------:R-:W-:Y:S01]  /*2710*/  IMAD.HI R29, R29, 0x2, RZ ;  /* 0x000000021d1d7827 */ /* 0x000fe200078e02ff */
[----:B------:R-:W-:Y:S01]  /*2720*/  IADD3 R62, P3, P4, R63, UR12, R26 ;  /* 0x0000000c3f3e7c10 */ /* 0x000fe2000fc7e01a */
[----:B------:R0:W1:Y:S02]  /*2730*/  @!UP1 SYNCS.EXCH.64 URZ, [UR9+0xa008], UR4 ;  /* 0x00a0080409ff95b2 */ /* 0x0000640008000100 */
[----:B------:R-:W-:Y:S02]  /*2740*/  IMAD.SHL.U32 R61, R31, 0x2, RZ ;  /* 0x000000021f3d7824 */ /* 0x000fe400078e00ff */
[-C--:B------:R-:W-:Y:S02]  /*2750*/  IMAD R35, R85, R68.reuse, RZ ;  /* 0x0000004455237224 */ /* 0x080fe400078e02ff */
[----:B------:R-:W-:Y:S02]  /*2760*/  IMAD.SHL.U32 R59, R33, 0x2, RZ ;  /* 0x00000002213b7824 */ /* 0x000fe400078e00ff */
[----:B------:R-:W-:Y:S01]  /*2770*/  IMAD R36, R87, R68, RZ ;  /* 0x0000004457247224 */ /* 0x000fe200078e02ff */
[----:B------:R-:W-:Y:S01]  /*2780*/  IADD3.X R65, PT, PT, R27, UR13, R160, P5, P6 ;  /* 0x0000000d1b417c10 */ /* 0x000fe2000afec4a0 */
[----:B------:R-:W-:Y:S01]  /*2790*/  IMAD.HI R31, R31, 0x2, RZ ;  /* 0x000000021f1f7827 */ /* 0x000fe200078e02ff */
[----:B------:R-:W-:Y:S01]  /*27a0*/  IADD3 R60, P5, P6, R61, UR12, R26 ;  /* 0x0000000c3d3c7c10 */ /* 0x000fe2000febe01a */
[----:B---3--:R3:W-:Y:S01]  /*27b0*/  STS.U16 [R137+UR9+0x400], R28 ;  /* 0x0004001c89007988 */ /* 0x0087e20008000409 */
[----:B------:R-:W-:Y:S01]  /*27c0*/  IADD3.X R63, PT, PT, R29, UR13, R160, P3, P4 ;  /* 0x0000000d1d3f7c10 */ /* 0x000fe20009fe84a0 */
[----:B------:R-:W-:Y:S01]  /*27d0*/  IMAD.HI R33, R33, 0x2, RZ ;  /* 0x0000000221217827 */ /* 0x000fe200078e02ff */
[----:B------:R-:W-:-:S03]  /*27e0*/  IADD3 R58, P3, P4, R59, UR12, R26 ;  /* 0x0000000c3b3a7c10 */ /* 0x000fc6000fc7e01a */
[----:B------:R-:W-:Y:S02]  /*27f0*/  IMAD.SHL.U32 R57, R35, 0x2, RZ ;  /* 0x0000000223397824 */ /* 0x000fe400078e00ff */
[-C--:B------:R-:W-:Y:S02]  /*2800*/  IMAD R37, R109, R68.reuse, RZ ;  /* 0x000000446d257224 */ /* 0x080fe400078e02ff */
[----:B------:R-:W-:Y:S02]  /*2810*/  IMAD.SHL.U32 R55, R36, 0x2, RZ ;  /* 0x0000000224377824 */ /* 0x000fe400078e00ff */
[----:B---3--:R-:W-:Y:S01]  /*2820*/  IMAD R28, R123, R68, RZ ;  /* 0x000000447b1c7224 */ /* 0x008fe200078e02ff */
[----:B------:R-:W-:Y:S01]  /*2830*/  IADD3.X R61, PT, PT, R31, UR13, R160, P5, P6 ;  /* 0x0000000d1f3d7c10 */ /* 0x000fe2000afec4a0 */
[----:B------:R-:W-:Y:S01]  /*2840*/  IMAD.HI R35, R35, 0x2, RZ ;  /* 0x0000000223237827 */ /* 0x000fe200078e02ff */
[----:B--2---:R2:W-:Y:S01]  /*2850*/  STS.U16 [R137+UR9+0x800], R32 ;  /* 0x0008002089007988 */ /* 0x0045e20008000409 */
[----:B------:R-:W-:-:S02]  /*2860*/  IADD3 R56, P5, P6, R57, UR12, R26 ;  /* 0x0000000c39387c10 */ /* 0x000fc4000febe01a */
[----:B------:R-:W-:Y:S01]  /*2870*/  IMAD.HI R36, R36, 0x2, RZ ;  /* 0x0000000224247827 */ /* 0x000fe200078e02ff */
[----:B------:R-:W-:Y:S01]  /*2880*/  IADD3.X R59, PT, PT, R33, UR13, R160, P3, P4 ;  /* 0x0000000d213b7c10 */ /* 0x000fe20009fe84a0 */
[----:B------:R3:W-:Y:S01]  /*2890*/  STS.U16 [R137+UR9+0xc00], R30 ;  /* 0x000c001e89007988 */ /* 0x0007e20008000409 */
[----:B------:R-:W-:Y:S01]  /*28a0*/  IADD3 R54, P3, P4, R55, UR12, R26 ;  /* 0x0000000c37367c10 */ /* 0x000fe2000fc7e01a */
[----:B------:R-:W-:Y:S02]  /*28b0*/  IMAD.SHL.U32 R53, R37, 0x2, RZ ;  /* 0x0000000225357824 */ /* 0x000fe400078e00ff */
[C---:B------:R-:W-:Y:S02]  /*28c0*/  IMAD.SHL.U32 R51, R28.reuse, 0x2, RZ ;  /* 0x000000021c337824 */ /* 0x040fe400078e00ff */
[-C--:B--2---:R-:W-:Y:S01]  /*28d0*/  IMAD R32, R91, R68.reuse, RZ ;  /* 0x000000445b207224 */ /* 0x084fe200078e02ff */
[----:B------:R-:W-:Y:S01]  /*28e0*/  IADD3.X R57, PT, PT, R35, UR13, R160, P5, P6 ;  /* 0x0000000d23397c10 */ /* 0x000fe2000afec4a0 */
[----:B------:R-:W-:Y:S01]  /*28f0*/  IMAD.HI R37, R37, 0x2, RZ ;  /* 0x0000000225257827 */ /* 0x000fe200078e02ff */
[----:B------:R2:W-:Y:S03]  /*2900*/  STS.U16 [R137+UR9+0x1000], R34 ;  /* 0x0010002289007988 */ /* 0x0005e60008000409 */
[----:B---3--:R-:W-:Y:S01]  /*2910*/  IMAD R30, R97, R68, RZ ;  /* 0x00000044611e7224 */ /* 0x008fe200078e02ff */
[----:B------:R-:W-:Y:S01]  /*2920*/  IADD3 R52, P5, P6, R53, UR12, R26 ;  /* 0x0000000c35347c10 */ /* 0x000fe2000febe01a */
[----:B------:R-:W-:Y:S01]  /*2930*/  IMAD.HI R28, R28, 0x2, RZ ;  /* 0x000000021c1c7827 */ /* 0x000fe200078e02ff */
[----:B------:R-:W-:-:S02]  /*2940*/  IADD3.X R55, PT, PT, R36, UR13, R160, P3, P4 ;  /* 0x0000000d24377c10 */ /* 0x000fc40009fe84a0 */
[----:B------:R-:W-:Y:S01]  /*2950*/  IADD3 R50, P3, P4, R51, UR12, R26 ;  /* 0x0000000c33327c10 */ /* 0x000fe2000fc7e01a */
[----:B------:R-:W-:Y:S02]  /*2960*/  IMAD.SHL.U32 R49, R32, 0x2, RZ ;  /* 0x0000000220317824 */ /* 0x000fe400078e00ff */
[-C--:B--2---:R-:W-:Y:S02]  /*2970*/  IMAD R34, R111, R68.reuse, RZ ;  /* 0x000000446f227224 */ /* 0x084fe400078e02ff */
[----:B------:R-:W-:Y:S02]  /*2980*/  IMAD.SHL.U32 R47, R30, 0x2, RZ ;  /* 0x000000021e2f7824 */ /* 0x000fe400078e00ff */
[----:B------:R-:W-:Y:S01]  /*2990*/  IMAD R38, R125, R68, RZ ;  /* 0x000000447d267224 */ /* 0x000fe200078e02ff */
[----:B------:R-:W-:Y:S01]  /*29a0*/  IADD3.X R53, PT, PT, R37, UR13, R160, P5, P6 ;  /* 0x0000000d25357c10 */ /* 0x000fe2000afec4a0 */
[----:B------:R-:W-:Y:S01]  /*29b0*/  IMAD.HI R32, R32, 0x2, RZ ;  /* 0x0000000220207827 */ /* 0x000fe200078e02ff */
[----:B------:R-:W-:-:S02]  /*29c0*/  IADD3 R48, P5, P6, R49, UR12, R26 ;  /* 0x0000000c31307c10 */ /* 0x000fc4000febe01a */
[----:B------:R-:W-:Y:S01]  /*29d0*/  IADD3.X R51, PT, PT, R28, UR13, R160, P3, P4 ;  /* 0x0000000d1c337c10 */ /* 0x000fe20009fe84a0 */
[----:B------:R-:W-:Y:S01]  /*29e0*/  IMAD.HI R30, R30, 0x2, RZ ;  /* 0x000000021e1e7827 */ /* 0x000fe200078e02ff */
[----:B------:R-:W-:-:S03]  /*29f0*/  IADD3 R46, P3, P4, R47, UR12, R26 ;  /* 0x0000000c2f2e7c10 */ /* 0x000fc6000fc7e01a */
[----:B------:R-:W-:Y:S02]  /*2a00*/  IMAD.SHL.U32 R45, R34, 0x2, RZ ;  /* 0x00000002222d7824 */ /* 0x000fe400078e00ff */
[-C--:B------:R-:W-:Y:S02]  /*2a10*/  IMAD R39, R93, R68.reuse, RZ ;  /* 0x000000445d277224 */ /* 0x080fe400078e02ff */
[-C--:B------:R-:W-:Y:S02]  /*2a20*/  IMAD R42, R113, R68.reuse, RZ ;  /* 0x00000044712a7224 */ /* 0x080fe400078e02ff */
[----:B------:R-:W-:Y:S02]  /*2a30*/  IMAD.SHL.U32 R43, R38, 0x2, RZ ;  /* 0x00000002262b7824 */ /* 0x000fe400078e00ff */
[----:B------:R-:W-:Y:S01]  /*2a40*/  IMAD R40, R99, R68, RZ ;  /* 0x0000004463287224 */ /* 0x000fe200078e02ff */
[----:B------:R-:W-:Y:S01]  /*2a50*/  ISETP.NE.U32.AND P0, PT, R44, RZ, PT ;  /* 0x000000ff2c00720c */ /* 0x000fe20003f05070 */
[----:B------:R-:W-:Y:S01]  /*2a60*/  IMAD.HI R34, R34, 0x2, RZ ;  /* 0x0000000222227827 */ /* 0x000fe200078e02ff */
[----:B------:R-:W-:-:S02]  /*2a70*/  IADD3.X R49, PT, PT, R32, UR13, R160, P5, P6 ;  /* 0x0000000d20317c10 */ /* 0x000fc4000afec4a0 */
[----:B------:R-:W-:Y:S01]  /*2a80*/  IADD3 R44, P5, P6, R45, UR12, R26 ;  /* 0x0000000c2d2c7c10 */ /* 0x000fe2000febe01a */
[----:B------:R-:W-:Y:S01]  /*2a90*/  IMAD.HI R38, R38, 0x2, RZ ;  /* 0x0000000226267827 */ /* 0x000fe200078e02ff */
[----:B------:R-:W-:-:S03]  /*2aa0*/  IADD3.X R47, PT, PT, R30, UR13, R160, P3, P4 ;  /* 0x0000000d1e2f7c10 */ /* 0x000fc60009fe84a0 */
[----:B------:R-:W-:Y:S02]  /*2ab0*/  IMAD.SHL.U32 R41, R39, 0x2, RZ ;  /* 0x0000000227297824 */ /* 0x000fe400078e00ff */
[C---:B------:R-:W-:Y:S02]  /*2ac0*/  IMAD.SHL.U32 R31, R42.reuse, 0x2, RZ ;  /* 0x000000022a1f7824 */ /* 0x040fe400078e00ff */
[----:B------:R-:W-:Y:S01]  /*2ad0*/  IMAD.HI R33, R42, 0x2, RZ ;  /* 0x000000022a217827 */ /* 0x000fe200078e02ff */
[----:B------:R-:W-:-:S03]  /*2ae0*/  IADD3 R42, P3, P4, R43, UR12, R26 ;  /* 0x0000000c2b2a7c10 */ /* 0x000fc6000fc7e01a */
[----:B------:R-:W-:Y:S02]  /*2af0*/  IMAD.SHL.U32 R27, R40, 0x2, RZ ;  /* 0x00000002281b7824 */ /* 0x000fe400078e00ff */
[----:B------:R-:W-:Y:S01]  /*2b00*/  IMAD R35, R127, R68, RZ ;  /* 0x000000447f237224 */ /* 0x000fe200078e02ff */
[--C-:B------:R-:W-:Y:S01]  /*2b10*/  IADD3.X R45, PT, PT, R34, UR13, R160.reuse, P5, P6 ;  /* 0x0000000d222d7c10 */ /* 0x100fe2000afec4a0 */
[----:B------:R-:W-:Y:S01]  /*2b20*/  IMAD.HI R39, R39, 0x2, RZ ;  /* 0x0000000227277827 */ /* 0x000fe200078e02ff */
[----:B------:R-:W-:-:S03]  /*2b30*/  IADD3.X R43, PT, PT, R38, UR13, R160, P3, P4 ;  /* 0x0000000d262b7c10 */ /* 0x000fc60009fe84a0 */
[----:B------:R-:W-:Y:S01]  /*2b40*/  IMAD.HI R29, R40, 0x2, RZ ;  /* 0x00000002281d7827 */ /* 0x000fe200078e02ff */
[--C-:B------:R-:W-:Y:S02]  /*2b50*/  IADD3 R40, P5, P6, R41, UR12, R26.reuse ;  /* 0x0000000c29287c10 */ /* 0x100fe4000febe01a */
[----:B------:R-:W-:Y:S01]  /*2b60*/  IADD3 R38, P3, P4, R27, UR12, R26 ;  /* 0x0000000c1b267c10 */ /* 0x000fe2000fc7e01a */
[----:B------:R-:W-:Y:S02]  /*2b70*/  IMAD.SHL.U32 R37, R35, 0x2, RZ ;  /* 0x0000000223257824 */ /* 0x000fe400078e00ff */
[-C--:B------:R-:W-:Y:S01]  /*2b80*/  IMAD R27, R101, R68.reuse, RZ ;  /* 0x00000044651b7224 */ /* 0x080fe200078e02ff */
[----:B------:R-:W-:Y:S01]  /*2b90*/  IADD3.X R41, PT, PT, R39, UR13, R160, P5, P6 ;  /* 0x0000000d27297c10 */ /* 0x000fe2000afec4a0 */
[----:B------:R-:W-:Y:S01]  /*2ba0*/  IMAD R28, R95, R68, RZ ;  /* 0x000000445f1c7224 */ /* 0x000fe200078e02ff */
[----:B------:R-:W-:Y:S01]  /*2bb0*/  IADD3 R36, P5, P6, R31, UR12, R26 ;  /* 0x0000000c1f247c10 */ /* 0x000fe2000febe01a */
[----:B------:R-:W-:Y:S01]  /*2bc0*/  IMAD.HI R35, R35, 0x2, RZ ;  /* 0x0000000223237827 */ /* 0x000fe200078e02ff */
[----:B------:R-:W-:-:S02]  /*2bd0*/  IADD3.X R39, PT, PT, R29, UR13, R160, P3, P4 ;  /* 0x0000000d1d277c10 */ /* 0x000fc40009fe84a0 */
[----:B------:R-:W-:Y:S01]  /*2be0*/  IADD3 R34, P3, P4, R37, UR12, R26 ;  /* 0x0000000c25227c10 */ /* 0x000fe2000fc7e01a */
[----:B------:R-:W-:Y:S02]  /*2bf0*/  IMAD.SHL.U32 R31, R27, 0x2, RZ ;  /* 0x000000021b1f7824 */ /* 0x000fe400078e00ff */
[C---:B------:R-:W-:Y:S02]  /*2c00*/  IMAD.SHL.U32 R139, R28.reuse, 0x2, RZ ;  /* 0x000000021c8b7824 */ /* 0x040fe400078e00ff */
[-C--:B------:R-:W-:Y:S01]  /*2c10*/  IMAD R29, R115, R68.reuse, RZ ;  /* 0x00000044731d7224 */ /* 0x080fe200078e02ff */
[--C-:B------:R-:W-:Y:S01]  /*2c20*/  IADD3.X R35, PT, PT, R35, UR13, R160.reuse, P3, P4 ;  /* 0x0000000d23237c10 */ /* 0x100fe20009fe84a0 */
[----:B------:R-:W-:Y:S01]  /*2c30*/  IMAD R138, R129, R68, RZ ;  /* 0x00000044818a7224 */ /* 0x000fe200078e02ff */
[----:B------:R-:W-:Y:S01]  /*2c40*/  IADD3.X R37, PT, PT, R33, UR13, R160, P5, P6 ;  /* 0x0000000d21257c10 */ /* 0x000fe2000afec4a0 */
[----:B------:R-:W-:Y:S01]  /*2c50*/  IMAD.HI R28, R28, 0x2, RZ ;  /* 0x000000021c1c7827 */ /* 0x000fe200078e02ff */
[----:B------:R-:W-:-:S02]  /*2c60*/  IADD3 R30, P3, P4, R31, UR12, R26 ;  /* 0x0000000c1f1e7c10 */ /* 0x000fc4000fc7e01a */
[----:B------:R-:W-:Y:S01]  /*2c70*/  IADD3 R32, P5, P6, R139, UR12, R26 ;  /* 0x0000000c8b207c10 */ /* 0x000fe2000febe01a */
[----:B------:R-:W-:Y:S01]  /*2c80*/  IMAD.SHL.U32 R31, R29, 0x2, RZ ;  /* 0x000000021d1f7824 */ /* 0x000fe200078e00ff */
[----:B------:R-:W-:Y:S01]  /*2c90*/  LOP3.LUT R153, R137, 0x20, RZ, 0x3c, !PT ;  /* 0x0000002089997812 */ /* 0x000fe200078e3cff */
[----:B------:R-:W-:Y:S01]  /*2ca0*/  IMAD.HI R27, R27, 0x2, RZ ;  /* 0x000000021b1b7827 */ /* 0x000fe200078e02ff */
[----:B------:R-:W-:-:S03]  /*2cb0*/  IADD3.X R33, PT, PT, R28, UR13, R160, P5, P6 ;  /* 0x0000000d1c217c10 */ /* 0x000fc6000afec4a0 */
[----:B------:R-:W-:Y:S01]  /*2cc0*/  IMAD.SHL.U32 R139, R138, 0x2, RZ ;  /* 0x000000028a8b7824 */ /* 0x000fe200078e00ff */
[----:B------:R-:W-:Y:S01]  /*2cd0*/  LOP3.LUT R147, R0, 0xc0, RZ, 0xc0, !PT ;  /* 0x000000c000937812 */ /* 0x000fe200078ec0ff */
[----:B------:R-:W-:Y:S01]  /*2ce0*/  STS.U16 [R137+UR9+0x1400], R82 ;  /* 0x0014005289007988 */ /* 0x000fe20008000409 */
[----:B------:R-:W-:Y:S01]  /*2cf0*/  IADD3 R28, P5, P6, R31, UR12, R26 ;  /* 0x0000000c1f1c7c10 */ /* 0x000fe2000febe01a */
[----:B------:R-:W-:Y:S01]  /*2d00*/  IMAD.HI R29, R29, 0x2, RZ ;  /* 0x000000021d1d7827 */ /* 0x000fe200078e02ff */
[----:B------:R-:W-:Y:S01]  /*2d10*/  IADD3.X R31, PT, PT, R27, UR13, R160, P3, P4 ;  /* 0x0000000d1b1f7c10 */ /* 0x000fe20009fe84a0 */
[----:B------:R-:W-:Y:S01]  /*2d20*/  STS.U16 [R137+UR9+0x1800], R84 ;  /* 0x0018005489007988 */ /* 0x000fe20008000409 */
[----:B------:R-:W-:Y:S01]  /*2d30*/  IADD3 R26, P3, P4, R139, UR12, R26 ;  /* 0x0000000c8b1a7c10 */ /* 0x000fe2000fc7e01a */
[----:B------:R-:W-:Y:S02]  /*2d40*/  IMAD.HI R138, R138, 0x2, RZ ;  /* 0x000000028a8a7827 */ /* 0x000fe400078e02ff */
[----:B------:R-:W-:Y:S01]  /*2d50*/  STS.U16 [R137+UR9+0x1c00], R94 ;  /* 0x001c005e89007988 */ /* 0x000fe20008000409 */
[----:B------:R-:W-:-:S03]  /*2d60*/  SHF.R.U32.HI R147, RZ, 0x2, R147 ;  /* 0x00000002ff937819 */ /* 0x000fc60000011693 */
[----:B----4-:R-:W-:Y:S04]  /*2d70*/  STS.U16 [R137+UR9], R136 ;  /* 0x0000008889007988 */ /* 0x010fe80008000409 */
[----:B-----5:R2:W-:Y:S01]  /*2d80*/  STS.U16 [R153+UR9+0x500], R74 ;  /* 0x0005004a99007988 */ /* 0x0205e20008000409 */
[--C-:B------:R-:W-:Y:S02]  /*2d90*/  IADD3.X R29, PT, PT, R29, UR13, R160.reuse, P5, P6 ;  /* 0x0000000d1d1d7c10 */ /* 0x100fe4000afec4a0 */
[----:B------:R-:W-:Y:S02]  /*2da0*/  IADD3.X R27, PT, PT, R138, UR13, R160, P3, P4 ;  /* 0x0000000d8a1b7c10 */ /* 0x000fe40009fe84a0 */
[----:B------:R-:W-:Y:S01]  /*2db0*/  IADD3 R138, P5, PT, R155, UR12, RZ ;  /* 0x0000000c9b8a7c10 */ /* 0x000fe2000ffbe0ff */
[----:B--2---:R-:W-:Y:S01]  /*2dc0*/  IMAD.SHL.U32 R74, R67, 0x2, RZ ;  /* 0x00000002434a7824 */ /* 0x004fe200078e00ff */
[----:B------:R-:W-:-:S02]  /*2dd0*/  LOP3.LUT R155, R137, 0x40, RZ, 0x3c, !PT ;  /* 0x00000040899b7812 */ /* 0x000fc400078e3cff */
[----:B------:R-:W-:Y:S02]  /*2de0*/  LOP3.LUT R167, R137, 0x60, RZ, 0x3c, !PT ;  /* 0x0000006089a77812 */ /* 0x000fe400078e3cff */
[----:B------:R-:W-:Y:S01]  /*2df0*/  LOP3.LUT R74, R74, R147, RZ, 0x3c, !PT ;  /* 0x000000934a4a7212 */ /* 0x000fe200078e3cff */
[----:B------:R2:W-:Y:S03]  /*2e00*/  STS.U16 [R153+UR9+0xd00], R76 ;  /* 0x000d004c99007988 */ /* 0x0005e60008000409 */
[----:B------:R-:W-:Y:S01]  /*2e10*/  LOP3.LUT R169, R74, 0x40, RZ, 0x3c, !PT ;  /* 0x000000404aa97812 */ /* 0x000fe200078e3cff */
[----:B------:R-:W-:Y:S04]  /*2e20*/  STS.U16 [R153+UR9+0x1100], R78 ;  /* 0x0011004e99007988 */ /* 0x000fe80008000409 */
[----:B------:R-:W-:Y:S04]  /*2e30*/  STS.U16 [R153+UR9+0x900], R90 ;  /* 0x0009005a99007988 */ /* 0x000fe80008000409 */
[----:B------:R-:W-:Y:S04]  /*2e40*/  STS.U16 [R153+UR9+0x1500], R102 ;  /* 0x0015006699007988 */ /* 0x000fe80008000409 */
[----:B------:R-:W-:Y:S04]  /*2e50*/  STS.U16 [R153+UR9+0x1900], R100 ;  /* 0x0019006499007988 */ /* 0x000fe80008000409 */
[----:B------:R-:W-:Y:S04]  /*2e60*/  STS.U16 [R153+UR9+0x1d00], R108 ;  /* 0x001d006c99007988 */ /* 0x000fe80008000409 */
[----:B------:R3:W-:Y:S04]  /*2e70*/  STS.U16 [R153+UR9+0x100], R146 ;  /* 0x0001009299007988 */ /* 0x0007e80008000409 */
[----:B------:R-:W-:Y:S04]  /*2e80*/  STS.U16 [R155+UR9+0x600], R80 ;  /* 0x000600509b007988 */ /* 0x000fe80008000409 */
        /* <DEDUP_REMOVED lines=14> */
[----:B------:R-:W-:Y:S01]  /*2f70*/  STS.U16 [R167+UR9+0x300], R130 ;  /* 0x00030082a7007988 */ /* 0x000fe20008000409 */
[----:B------:R-:W-:-:S03]  /*2f80*/  IADD3 R158, P4, PT, R158, UR12, RZ ;  /* 0x0000000c9e9e7c10 */ /* 0x000fc6000ff9e0ff */
[----:B------:R4:W-:Y:S04]  /*2f90*/  STS.U16 [R74+UR9+0x8000], R165 ;  /* 0x008000a54a007988 */ /* 0x0009e80008000409 */
[----:B------:R0:W-:Y:S04]  /*2fa0*/  STS.U16 [R74+UR9+0x8400], R163 ;  /* 0x008400a34a007988 */ /* 0x0001e80008000409 */
[----:B------:R0:W-:Y:S04]  /*2fb0*/  STS.U16 [R74+UR9+0x8800], R161 ;  /* 0x008800a14a007988 */ /* 0x0001e80008000409 */
[----:B------:R0:W-:Y:S01]  /*2fc0*/  STS.U16 [R74+UR9+0x8c00], R157 ;  /* 0x008c009d4a007988 */ /* 0x0001e20008000409 */
[----:B------:R-:W-:-:S03]  /*2fd0*/  IADD3 R140, P3, PT, R140, UR12, RZ ;  /* 0x0000000c8c8c7c10 */ /* 0x000fc6000ff7e0ff */
[----:B------:R0:W-:Y:S04]  /*2fe0*/  STS.U16 [R169+UR9+0x8200], R128 ;  /* 0x00820080a9007988 */ /* 0x0001e80008000409 */
[----:B------:R0:W-:Y:S04]  /*2ff0*/  STS.U16 [R169+UR9+0x8600], R126 ;  /* 0x0086007ea9007988 */ /* 0x0001e80008000409 */
[----:B------:R0:W-:Y:S04]  /*3000*/  STS.U16 [R169+UR9+0x8a00], R122 ;  /* 0x008a007aa9007988 */ /* 0x0001e80008000409 */
[----:B------:R0:W-:Y:S01]  /*3010*/  STS.U16 [R169+UR9+0x8e00], R134 ;  /* 0x008e0086a9007988 */ /* 0x0001e20008000409 */
[----:B-1----:R1:W-:Y:S06]  /*3020*/  MEMBAR.ALL.CTA ;  /* 0x0000000000007992 */ /* 0x0023ec0000008000 */
[----:B-1----:R-:W1:Y:S01]  /*3030*/  FENCE.VIEW.ASYNC.S ;  /* 0x00000000000073c6 */ /* 0x002e620000000000 */
[----:B------:R-:W-:-:S02]  /*3040*/  IADD3.X R159, PT, PT, R159, UR13, RZ, P4, !PT ;  /* 0x0000000d9f9f7c10 */ /* 0x000fc4000a7fe4ff */
[----:B------:R-:W-:Y:S02]  /*3050*/  IADD3.X R139, PT, PT, R156, UR13, RZ, P5, !PT ;  /* 0x0000000d9c8b7c10 */ /* 0x000fe4000affe4ff */
[----:B--2---:R-:W-:Y:S02]  /*3060*/  SHF.R.S32.HI R76, RZ, 0x1f, R73 ;  /* 0x0000001fff4c7819 */ /* 0x004fe40000011449 */
[----:B------:R-:W-:Y:S02]  /*3070*/  IADD3 R142, P4, PT, R142, UR12, RZ ;  /* 0x0000000c8e8e7c10 */ /* 0x000fe4000ff9e0ff */
[----:B------:R-:W-:Y:S02]  /*3080*/  IADD3 R144, P5, PT, R144, UR12, RZ ;  /* 0x0000000c90907c10 */ /* 0x000fe4000ffbe0ff */
[----:B------:R-:W-:Y:S01]  /*3090*/  IADD3.X R141, PT, PT, R141, UR13, RZ, P3, !PT ;  /* 0x0000000d8d8d7c10 */ /* 0x000fe20009ffe4ff */
[----:B------:R-:W-:Y:S01]  /*30a0*/  UIADD3 UR6, UPT, UPT, UR9, 0x4000, URZ ;  /* 0x0000400009067890 */ /* 0x000fe2000fffe0ff */
[----:B---3--:R-:W-:Y:S01]  /*30b0*/  IADD3 R146, P3, PT, R143, UR12, RZ ;  /* 0x0000000c8f927c10 */ /* 0x008fe2000ff7e0ff */
[----:B------:R-:W-:Y:S01]  /*30c0*/  UIADD3 UR7, UPT, UPT, UR9, 0x9000, URZ ;  /* 0x0000900009077890 */ /* 0x000fe2000fffe0ff */
[----:B------:R-:W-:-:S02]  /*30d0*/  LEA.HI R76, R76, R73, RZ, 0x6 ;  /* 0x000000494c4c7211 */ /* 0x000fc400078f30ff */
[----:B------:R-:W-:Y:S02]  /*30e0*/  IADD3.X R143, PT, PT, R154, UR13, RZ, P4, !PT ;  /* 0x0000000d9a8f7c10 */ /* 0x000fe4000a7fe4ff */
[----:B------:R-:W-:Y:S01]  /*30f0*/  IADD3.X R145, PT, PT, R145, UR13, RZ, P5, !PT ;  /* 0x0000000d91917c10 */ /* 0x000fe2000affe4ff */
[----:B------:R-:W-:Y:S01]  /*3100*/  USHF.R.U32.HI UR6, URZ, 0x4, UR6 ;  /* 0x00000004ff067899 */ /* 0x000fe20008011606 */
[----:B------:R-:W-:Y:S02]  /*3110*/  IADD3 R148, P4, PT, R148, UR12, RZ ;  /* 0x0000000c94947c10 */ /* 0x000fe4000ff9e0ff */
[----:B------:R-:W-:Y:S01]  /*3120*/  IADD3 R150, P5, PT, R150, UR12, RZ ;  /* 0x0000000c96967c10 */ /* 0x000fe2000ffbe0ff */
[----:B------:R-:W-:Y:S01]  /*3130*/  USHF.R.U32.HI UR12, URZ, 0x4, UR7 ;  /* 0x00000004ff0c7899 */ /* 0x000fe20008011607 */
[----:B------:R-:W-:Y:S02]  /*3140*/  IADD3.X R147, PT, PT, R152, UR13, RZ, P3, !PT ;  /* 0x0000000d98937c10 */ /* 0x000fe40009ffe4ff */
[----:B------:R-:W-:-:S02]  /*3150*/  ISETP.LT.OR P3, PT, R73, 0x40, P0 ;  /* 0x000000404900780c */ /* 0x000fc40000761670 */
[----:B------:R-:W-:Y:S01]  /*3160*/  SHF.R.S32.HI R76, RZ, 0x6, R76 ;  /* 0x00000006ff4c7819 */ /* 0x000fe2000001144c */
[----:B------:R-:W-:Y:S01]  /*3170*/  USGXT.U32 UR7, UR6, 0xe ;  /* 0x0000000e0607789a */ /* 0x000fe20008000000 */
[----:B------:R-:W-:Y:S01]  /*3180*/  IMAD.SHL.U32 R171, R69, 0x40, RZ ;  /* 0x0000004045ab7824 */ /* 0x000fe200078e00ff */
[----:B------:R-:W-:Y:S01]  /*3190*/  USGXT.U32 UR12, UR12, 0xe ;  /* 0x0000000e0c0c789a */ /* 0x000fe20008000000 */
[----:B------:R-:W-:Y:S01]  /*31a0*/  VIMNMX R69, PT, PT, R76, 0x1, !PT ;  /* 0x000000014c457848 */ /* 0x000fe20007fe0100 */
[----:B------:R-:W-:Y:S02]  /*31b0*/  UIADD3 UR20, UP0, UPT, UR7, 0x2000080, URZ ;  /* 0x0200008007147890 */ /* 0x000fe4000ff1e0ff */
[----:B------:R-:W-:Y:S01]  /*31c0*/  UIADD3 UR22, UP1, UPT, UR12, 0x2, URZ ;  /* 0x000000020c167890 */ /* 0x000fe2000ff3e0ff */
[----:B0-----:R-:W-:Y:S01]  /*31d0*/  UMOV UR4, URZ ;  /* 0x000000ff00047c82 */ /* 0x001fe20008000000 */
[----:B------:R-:W-:Y:S01]  /*31e0*/  UMOV UR5, URZ ;  /* 0x000000ff00057c82 */ /* 0x000fe20008000000 */
[----:B------:R-:W-:Y:S01]  /*31f0*/  VIADD R69, R69, 0xffffffff ;  /* 0xffffffff45457836 */ /* 0x000fe20000000000 */
[----:B------:R-:W-:Y:S01]  /*3200*/  IADD3.X R149, PT, PT, R149, UR13, RZ, P4, !PT ;  /* 0x0000000d95957c10 */ /* 0x000fe2000a7fe4ff */
[----:B------:R-:W-:Y:S01]  /*3210*/  UIADD3.X UR21, UPT, UPT, UR4, 0x40004040, URZ, UP0, !UPT ;  /* 0x4000404004157890 */ /* 0x000fe200087fe4ff */
[----:B------:R-:W-:Y:S01]  /*3220*/  IADD3.X R151, PT, PT, R151, UR13, RZ, P5, !PT ;  /* 0x0000000d97977c10 */ /* 0x000fe2000affe4ff */
[----:B------:R-:W-:Y:S01]  /*3230*/  UIADD3.X UR23, UPT, UPT, UR5, 0x40004040, URZ, UP1, !UPT ;  /* 0x4000404005177890 */ /* 0x000fe20008ffe4ff */
[----:B------:R-:W-:Y:S01]  /*3240*/  UMOV UR6, URZ ;  /* 0x000000ff00067c82 */ /* 0x000fe20008000000 */
[----:B----4-:R-:W-:Y:S01]  /*3250*/  IMAD.SHL.U32 R165, R68, 0x40, RZ ;  /* 0x0000004044a57824 */ /* 0x010fe200078e00ff */
[----:B-1----:R-:W-:Y:S01]  /*3260*/  BAR.SYNC.DEFER_BLOCKING 0x0 ;  /* 0x0000000000007b1d */ /* 0x002fe20000010000 */
[----:B------:R-:W-:-:S05]  /*3270*/  ISETP.NE.U32.AND P4, PT, R69, RZ, PT ;  /* 0x000000ff4500720c */ /* 0x000fca0003f85070 */
[----:B------:R-:W-:Y:S08]  /*3280*/  @P3 BRA `(.L_x_6) ;  /* 0x0000000000883947 */ /* 0x000ff00003800000 */
[----:B------:R-:W-:Y:S02]  /*3290*/  UIADD3 UR4, UPT, UPT, UR9, 0x8000, URZ ;  /* 0x0000800009047890 */ /* 0x000fe4000fffe0ff */
[----:B------:R-:W-:Y:S02]  /*32a0*/  USHF.R.U32.HI UR14, URZ, 0x4, UR9 ;  /* 0x00000004ff0e7899 */ /* 0x000fe40008011609 */
[----:B------:R-:W-:Y:S02]  /*32b0*/  USHF.R.U32.HI UR4, URZ, 0x4, UR4 ;  /* 0x00000004ff047899 */ /* 0x000fe40008011604 */
[----:B------:R-:W-:Y:S02]  /*32c0*/  USGXT.U32 UR14, UR14, 0xe ;  /* 0x0000000e0e0e789a */ /* 0x000fe40008000000 */
[----:B------:R-:W-:Y:S02]  /*32d0*/  USGXT.U32 UR16, UR4, 0xe ;  /* 0x0000000e0410789a */ /* 0x000fe40008000000 */
[----:B------:R-:W-:-:S02]  /*32e0*/  UIADD3 UR32, UP0, UPT, UR14, 0x2000080, URZ ;  /* 0x020000800e207890 */ /* 0x000fc4000ff1e0ff */
[----:B------:R-:W-:Y:S01]  /*32f0*/  UIADD3 UR34, UP1, UPT, UR16, 0x2, URZ ;  /* 0x0000000210227890 */ /* 0x000fe2000ff3e0ff */
[----:B------:R-:W-:Y:S01]  /*3300*/  UMOV UR4, URZ ;  /* 0x000000ff00047c82 */ /* 0x000fe20008000000 */
[----:B------:R-:W-:Y:S01]  /*3310*/  UMOV UR5, URZ ;  /* 0x000000ff00057c82 */ /* 0x000fe20008000000 */
[----:B------:R-:W-:Y:S02]  /*3320*/  UIADD3.X UR33, UPT, UPT, UR4, 0x40004040, URZ, UP0, !UPT ;  /* 0x4000404004217890 */ /* 0x000fe400087fe4ff */
[----:B------:R-:W-:Y:S02]  /*3330*/  UIADD3.X UR35, UPT, UPT, UR5, 0x40004040, URZ, UP1, !UPT ;  /* 0x4000404005237890 */ /* 0x000fe40008ffe4ff */
[----:B------:R-:W-:Y:S02]  /*3340*/  ULOP3.LUT UR14, UR14, 0x2000000, URZ, 0xfc, !UPT ;  /* 0x020000000e0e7892 */ /* 0x000fe4000f8efcff */
[----:B------:R-:W-:Y:S02]  /*3350*/  UIADD3.64 UR24, UPT, UPT, UR32, 0x80, URZ ;  /* 0x0000008020187897 */ /* 0x000fe4000fffe0ff */
[----:B------:R-:W-:-:S02]  /*3360*/  UIADD3.64 UR26, UPT, UPT, UR34, 0x2, URZ ;  /* 0x00000002221a7897 */ /* 0x000fc4000fffe0ff */
[----:B------:R-:W-:Y:S02]  /*3370*/  UIADD3.64 UR28, UPT, UPT, UR32, 0x100, URZ ;  /* 0x00000100201c7897 */ /* 0x000fe4000fffe0ff */
[----:B------:R-:W-:Y:S01]  /*3380*/  UIADD3.64 UR30, UPT, UPT, UR34, 0x4, URZ ;  /* 0x00000004221e7897 */ /* 0x000fe2000fffe0ff */
[----:B------:R-:W-:Y:S01]  /*3390*/  UMOV UR36, 0x0 ;  /* 0x0000000000247882 */ /* 0x000fe20000000000 */
[----:B------:R-:W-:Y:S01]  /*33a0*/  UMOV UR37, 0x8088010 ;  /* 0x0808801000257882 */ /* 0x000fe20000000000 */
[----:B------:R-:W-:Y:S01]  /*33b0*/  UMOV UR15, 0x40004040 ;  /* 0x40004040000f7882 */ /* 0x000fe20000000000 */
[----:B------:R-:W-:Y:S01]  /*33c0*/  UMOV UR17, 0x40004040 ;  /* 0x4000404000117882 */ /* 0x000fe20000000000 */
[----:B------:R-:W-:Y:S01]  /*33d0*/  UMOV UR38, 0x0 ;  /* 0x0000000000267882 */ /* 0x000fe20000000000 */
[----:B------:R-:W-:Y:S01]  /*33e0*/  UMOV UR39, 0x8088010 ;  /* 0x0808801000277882 */ /* 0x000fe20000000000 */
[----:B------:R-:W-:Y:S01]  /*33f0*/  UMOV UR40, 0x0 ;  /* 0x0000000000287882 */ /* 0x000fe20000000000 */
[----:B------:R-:W-:Y:S01]  /*3400*/  UMOV UR41, 0x8088010 ;  /* 0x0808801000297882 */ /* 0x000fe20000000000 */
[----:B------:R-:W-:Y:S01]  /*3410*/  UMOV UR4, UR11 ;  /* 0x0000000b00047c82 */ /* 0x000fe20008000000 */
[----:B------:R0:W-:Y:S01]  /*3420*/  UTCHMMA gdesc[UR14], gdesc[UR16], tmem[UR8], tmem[UR36], idesc[UR37], !UPT ;  /* 0x00ff24100e0075ea */ /* 0x0001e2000f800008 */
[----:B------:R-:W-:Y:S01]  /*3430*/  UMOV UR42, 0x0 ;  /* 0x00000000002a7882 */ /* 0x000fe20000000000 */
[----:B------:R-:W-:Y:S01]  /*3440*/  UMOV UR43, 0x8088010 ;  /* 0x08088010002b7882 */ /* 0x000fe20000000000 */
[----:B------:R0:W-:Y:S01]  /*3450*/  UTCHMMA gdesc[UR32], gdesc[UR34], tmem[UR8], tmem[UR38], idesc[UR39], UPT ;  /* 0x00ff2622200075ea */ /* 0x0001e2000b800008 */
[----:B------:R-:W-:Y:S01]  /*3460*/  UMOV UR4, UR4 ;  /* 0x0000000400047c82 */ /* 0x000fe20008000000 */
[----:B------:R0:W-:Y:S01]  /*3470*/  UTCHMMA gdesc[UR24], gdesc[UR26], tmem[UR8], tmem[UR40], idesc[UR41], UPT ;  /* 0x00ff281a180075ea */ /* 0x0001e2000b800008 */
[----:B------:R0:W-:Y:S01]  /*3480*/  UTCHMMA gdesc[UR28], gdesc[UR30], tmem[UR8], tmem[UR42], idesc[UR43], UPT ;  /* 0x00ff2a1e1c0075ea */ /* 0x0001e2000b800008 */
[----:B------:R0:W-:Y:S01]  /*3490*/  UTCBAR [UR4], URZ ;  /* 0x000000ff040073e9 */ /* 0x0001e200080000ff */
[----:B------:R-:W-:Y:S01]  /*34a0*/  NOP ;  /* 0x0000000000007918 */ /* 0x000fe20000000000 */
.L_x_6:
[----:B------:R-:W-:Y:S05]  /*34b0*/  @!P4 BRA `(.L_x_7) ;  /* 0x0000000c00d4c947 */ /* 0x000fea0003800000 */
[----:B------:R-:W-:Y:S01]  /*34c0*/  VIADD R76, R66, 0xffffffc0 ;  /* 0xffffffc0424c7836 */ /* 0x000fe20000000000 */
[----:B0-----:R-:W-:Y:S01]  /*34d0*/  ULOP3.LUT UR14, UR7, 0x2000000, URZ, 0xfc, !UPT ;  /* 0x02000000070e7892 */ /* 0x001fe2000f8efcff */
[----:B------:R-:W-:Y:S01]  /*34e0*/  IMAD.MOV.U32 R66, RZ, RZ, R69 ;  /* 0x000000ffff427224 */ /* 0x000fe200078e0045 */
[----:B------:R-:W-:Y:S01]  /*34f0*/  UIADD3.64 UR24, UPT, UPT, UR20, 0x80, URZ ;  /* 0x0000008014187897 */ /* 0x000fe2000fffe0ff */
[----:B------:R-:W-:Y:S01]  /*3500*/  IMAD.MOV.U32 R68, RZ, RZ, R158 ;  /* 0x000000ffff447224 */ /* 0x000fe200078e009e */
[----:B------:R-:W-:Y:S01]  /*3510*/  UIADD3.64 UR26, UPT, UPT, UR22, 0x2, URZ ;  /* 0x00000002161a7897 */ /* 0x000fe2000fffe0ff */
[----:B------:R-:W-:Y:S01]  /*3520*/  IMAD.MOV.U32 R69, RZ, RZ, R159 ;  /* 0x000000ffff457224 */ /* 0x000fe200078e009f */
[----:B------:R-:W-:Y:S02]  /*3530*/  UIADD3.64 UR28, UPT, UPT, UR20, 0x100, URZ ;  /* 0x00000100141c7897 */ /* 0x000fe4000fffe0ff */
[----:B------:R-:W-:Y:S01]  /*3540*/  UIADD3.64 UR30, UPT, UPT, UR22, 0x4, URZ ;  /* 0x00000004161e7897 */ /* 0x000fe2000fffe0ff */
[----:B------:R-:W-:Y:S01]  /*3550*/  UMOV UR5, 0x1 ;  /* 0x0000000100057882 */ /* 0x000fe20000000000 */
[----:B------:R-:W-:-:S10]  /*3560*/  UMOV UR4, URZ ;  /* 0x000000ff00047c82 */ /* 0x000fd40008000000 */
.L_x_10:
[----:B------:R-:W-:Y:S01]  /*3570*/  USHF.L.U32 UR6, UR6, 0x1f, URZ ;  /* 0x0000001f06067899 */ /* 0x000fe200080006ff */
[-C--:B------:R-:W-:Y:S02]  /*3580*/  ISETP.GE.AND P3, PT, R72, R76.reuse, PT ;  /* 0x0000004c4800720c */ /* 0x080fe40003f66270 */
[----:B------:R-:W-:-:S03]  /*3590*/  ISETP.GE.AND P6, PT, R75, R76, PT ;  /* 0x0000004c4b00720c */ /* 0x000fc60003fc6270 */
[----:B0-----:R-:W-:-:S04]  /*35a0*/  IMAD.U32 R78, RZ, RZ, UR6 ;  /* 0x00000006ff4e7e24 */ /* 0x001fc8000f8e00ff */
[----:B------:R-:W0:Y:S02]  /*35b0*/  SYNCS.PHASECHK.TRANS64.TRYWAIT P4, [UR11], R78 ;  /* 0x0000004eff0075a7 */ /* 0x000e24000808110b */
[----:B0-----:R-:W-:Y:S05]  /*35c0*/  @!P4 BRA `(.L_x_8) ;  /* 0x000000180070c947 */ /* 0x001fea0003800000 */
.L_x_16:
[-C--:B------:R-:W-:Y:S01]  /*35d0*/  ISETP.GE.AND P5, PT, R79, R76.reuse, PT ;  /* 0x0000004c4f00720c */ /* 0x080fe20003fa6270 */
[----:B------:R-:W-:Y:S01]  /*35e0*/  IMAD.WIDE R64, R165, 0x2, R64 ;  /* 0x00000002a5407825 */ /* 0x000fe200078e0240 */
[----:B------:R-:W-:Y:S02]  /*35f0*/  ISETP.GE.AND P4, PT, R81, R76, PT ;  /* 0x0000004c5100720c */ /* 0x000fe40003f86270 */
[----:B------:R-:W-:Y:S01]  /*3600*/  PRMT R78, RZ, 0x7610, R78 ;  /* 0x00007610ff4e7816 */ /* 0x000fe2000000004e */
[C---:B------:R-:W-:Y:S01]  /*3610*/  IMAD.WIDE R24, R165.reuse, 0x2, R24 ;  /* 0x00000002a5187825 */ /* 0x040fe200078e0218 */
[----:B------:R-:W-:Y:S02]  /*3620*/  PRMT R86, RZ, 0x7610, R86 ;  /* 0x00007610ff567816 */ /* 0x000fe40000000056 */
[----:B------:R-:W-:Y:S01]  /*3630*/  PRMT R94, RZ, 0x7610, R94 ;  /* 0x00007610ff5e7816 */ /* 0x000fe2000000005e */
[C---:B------:R-:W-:Y:S01]  /*3640*/  IMAD.WIDE R144, R165.reuse, 0x2, R144 ;  /* 0x00000002a5907825 */ /* 0x040fe200078e0290 */
[----:B------:R-:W-:Y:S01]  /*3650*/  PRMT R104, RZ, 0x7610, R104 ;  /* 0x00007610ff687816 */ /* 0x000fe20000000068 */
[----:B------:R-:W2:Y:S02]  /*3660*/  @!P3 LDG.E.U16 R78, desc[UR18][R24.64] ;  /* 0x00000012184eb981 */ /* 0x000ea4000c1e1500 */
[----:B------:R-:W-:-:S02]  /*3670*/  IMAD.WIDE R68, R165, 0x2, R68 ;  /* 0x00000002a5447825 */ /* 0x000fc400078e0244 */
[----:B------:R-:W3:Y:S04]  /*3680*/  @!P5 LDG.E.U16 R94, desc[UR18][R144.64] ;  /* 0x00000012905ed981 */ /* 0x000ee8000c1e1500 */
[----:B------:R-:W4:Y:S04]  /*3690*/  @!P6 LDG.E.U16 R86, desc[UR18][R68.64] ;  /* 0x000000124456e981 */ /* 0x000f28000c1e1500 */
[----:B------:R-:W5:Y:S01]  /*36a0*/  @!P4 LDG.E.U16 R104, desc[UR18][R64.64] ;  /* 0x000000124068c981 */ /* 0x000f62000c1e1500 */
[----:B------:R-:W-:Y:S01]  /*36b0*/  ISETP.GE.AND P4, PT, R95, R76, PT ;  /* 0x0000004c5f00720c */ /* 0x000fe20003f86270 */
[----:B------:R-:W-:Y:S01]  /*36c0*/  IMAD.WIDE R32, R165, 0x2, R32 ;  /* 0x00000002a5207825 */ /* 0x000fe200078e0220 */
[----:B------:R-:W-:-:S02]  /*36d0*/  PRMT R136, RZ, 0x7610, R136 ;  /* 0x00007610ff887816 */ /* 0x000fc40000000088 */
[-C--:B------:R-:W-:Y:S02]  /*36e0*/  ISETP.GE.AND P3, PT, R85, R76.reuse, PT ;  /* 0x0000004c5500720c */ /* 0x080fe40003f66270 */
[----:B------:R-:W-:-:S07]  /*36f0*/  ISETP.GE.AND P5, PT, R93, R76, PT ;  /* 0x0000004c5d00720c */ /* 0x000fce0003fa6270 */
[----:B------:R-:W5:Y:S01]  /*3700*/  @!P4 LDG.E.U16 R136, desc[UR18][R32.64] ;  /* 0x000000122088c981 */ /* 0x000f62000c1e1500 */
[----:B------:R-:W-:Y:S01]  /*3710*/  ISETP.GE.AND P4, PT, R131, R76, PT ;  /* 0x0000004c8300720c */ /* 0x000fe20003f86270 */
[C---:B------:R-:W-:Y:S01]  /*3720*/  IMAD.WIDE R40, R165.reuse, 0x2, R40 ;  /* 0x00000002a5287825 */ /* 0x040fe200078e0228 */
[----:B------:R-:W-:Y:S02]  /*3730*/  PRMT R112, RZ, 0x7610, R112 ;  /* 0x00007610ff707816 */ /* 0x000fe40000000070 */
[----:B------:R-:W-:Y:S01]  /*3740*/  PRMT R128, RZ, 0x7610, R128 ;  /* 0x00007610ff807816 */ /* 0x000fe20000000080 */
[----:B------:R-:W-:Y:S01]  /*3750*/  IMAD.WIDE R56, R165, 0x2, R56 ;  /* 0x00000002a5387825 */ /* 0x000fe200078e0238 */
[----:B------:R-:W-:-:S03]  /*3760*/  PRMT R80, RZ, 0x7610, R80 ;  /* 0x00007610ff507816 */ /* 0x000fc60000000050 */
[----:B------:R-:W-:Y:S01]  /*3770*/  IMAD.WIDE R22, R165, 0x2, R22 ;  /* 0x00000002a5167825 */ /* 0x000fe200078e0216 */
[----:B------:R-:W5:Y:S01]  /*3780*/  @!P3 LDG.E.U16 R112, desc[UR18][R56.64] ;  /* 0x000000123870b981 */ /* 0x000f62000c1e1500 */
[----:B------:R-:W-:-:S03]  /*3790*/  ISETP.GE.AND P3, PT, R135, R76, PT ;  /* 0x0000004c8700720c */ /* 0x000fc60003f66270 */
[----:B------:R-:W5:Y:S01]  /*37a0*/  @!P5 LDG.E.U16 R128, desc[UR18][R40.64] ;  /* 0x000000122880d981 */ /* 0x000f62000c1e1500 */
[----:B------:R-:W-:-:S03]  /*37b0*/  ISETP.GE.AND P5, PT, R133, R76, PT ;  /* 0x0000004c8500720c */ /* 0x000fc60003fa6270 */
        /* <DEDUP_REMOVED lines=13> */
[-C--:B------:R-:W-:Y:S01]  /*3890*/  ISETP.GE.AND P4, PT, R119, R76.reuse, PT ;  /* 0x0000004c7700720c */ /* 0x080fe20003f86270 */
[C---:B------:R-:W-:Y:S01]  /*38a0*/  IMAD.WIDE R142, R165.reuse, 0x2, R142 ;  /* 0x00000002a58e7825 */ /* 0x040fe200078e028e */
[----:B------:R-:W-:Y:S02]  /*38b0*/  PRMT R92, RZ, 0x7610, R92 ;  /* 0x00007610ff5c7816 */ /* 0x000fe4000000005c */
[----:B------:R-:W-:Y:S01]  /*38c0*/  PRMT R98, RZ, 0x7610, R98 ;  /* 0x00007610ff627816 */ /* 0x000fe20000000062 */
[C---:B------:R-:W-:Y:S01]  /*38d0*/  IMAD.WIDE R146, R165.reuse, 0x2, R146 ;  /* 0x00000002a5927825 */ /* 0x040fe200078e0292 */
[----:B------:R-:W-:Y:S02]  /*38e0*/  PRMT R102, RZ, 0x7610, R102 ;  /* 0x00007610ff667816 */ /* 0x000fe40000000066 */
[----:B------:R-:W5:Y:S01]  /*38f0*/  @!P5 LDG.E.U16 R92, desc[UR18][R142.64] ;  /* 0x000000128e5cd981 */ /* 0x000f62000c1e1500 */
[----:B------:R-:W-:Y:S01]  /*3900*/  IMAD.WIDE R150, R165, 0x2, R150 ;  /* 0x00000002a5967825 */ /* 0x000fe200078e0296 */
[----:B------:R-:W-:-:S02]  /*3910*/  ISETP.GE.AND P5, PT, R83, R76, PT ;  /* 0x0000004c5300720c */ /* 0x000fc40003fa6270 */
        /* <DEDUP_REMOVED lines=25> */
[-C--:B------:R-:W-:Y:S02]  /*3ab0*/  ISETP.GE.AND P5, PT, R97, R76.reuse, PT ;  /* 0x0000004c6100720c */ /* 0x080fe40003fa6270 */
[-C--:B------:R-:W-:Y:S01]  /*3ac0*/  ISETP.GE.AND P4, PT, R125, R76.reuse, PT ;  /* 0x0000004c7d00720c */ /* 0x080fe20003f86270 */
[----:B------:R-:W5:Y:S01]  /*3ad0*/  @!P3 LDG.E.U16 R116, desc[UR18][R52.64] ;  /* 0x000000123474b981 */ /* 0x000f62000c1e1500 */
[----:B------:R-:W-:Y:S01]  /*3ae0*/  ISETP.GE.AND P3, PT, R111, R76, PT ;  /* 0x0000004c6f00720c */ /* 0x000fe20003f66270 */
[C---:B------:R-:W-:Y:S01]  /*3af0*/  IMAD.WIDE R48, R165.reuse, 0x2, R48 ;  /* 0x00000002a5307825 */ /* 0x040fe200078e0230 */
[----:B------:R-:W-:Y:S02]  /*3b00*/  PRMT R120, RZ, 0x7610, R120 ;  /* 0x00007610ff787816 */ /* 0x000fe40000000078 */
[----:B------:R-:W-:Y:S01]  /*3b10*/  PRMT R122, RZ, 0x7610, R122 ;  /* 0x00007610ff7a7816 */ /* 0x000fe2000000007a */
[----:B------:R-:W-:Y:S01]  /*3b20*/  IMAD.WIDE R46, R165, 0x2, R46 ;  /* 0x00000002a52e7825 */ /* 0x000fe200078e022e */
[----:B------:R-:W-:-:S02]  /*3b30*/  PRMT R124, RZ, 0x7610, R124 ;  /* 0x00007610ff7c7816 */ /* 0x000fc4000000007c */
[----:B------:R-:W-:Y:S01]  /*3b40*/  PRMT R126, RZ, 0x7610, R126 ;  /* 0x00007610ff7e7816 */ /* 0x000fe2000000007e */
[C---:B------:R-:W-:Y:S01]  /*3b50*/  IMAD.WIDE R42, R165.reuse, 0x2, R42 ;  /* 0x00000002a52a7825 */ /* 0x040fe200078e022a */
[----:B------:R-:W5:Y:S03]  /*3b60*/  @!P6 LDG.E.U16 R120, desc[UR18][R48.64] ;  /* 0x000000123078e981 */ /* 0x000f66000c1e1500 */
[----:B------:R-:W-:Y:S01]  /*3b70*/  IMAD.WIDE R44, R165, 0x2, R44 ;  /* 0x00000002a52c7825 */ /* 0x000fe200078e022c */
[----:B------:R-:W5:Y:S01]  /*3b80*/  @!P5 LDG.E.U16 R122, desc[UR18][R46.64] ;  /* 0x000000122e7ad981 */ /* 0x000f62000c1e1500 */
[-C--:B------:R-:W-:Y:S02]  /*3b90*/  ISETP.GE.AND P6, PT, R77, R76.reuse, PT ;  /* 0x0000004c4d00720c */ /* 0x080fe40003fc6270 */
[-C--:B------:R-:W-:Y:S01]  /*3ba0*/  ISETP.GE.AND P5, PT, R99, R76.reuse, PT ;  /* 0x0000004c6300720c */ /* 0x080fe20003fa6270 */
        /* <DEDUP_REMOVED lines=9> */
[----:B------:R-:W-:Y:S01]  /*3c40*/  PRMT R134, RZ, 0x7610, R134 ;  /* 0x00007610ff867816 */ /* 0x000fe20000000086 */
[C---:B------:R-:W-:Y:S01]  /*3c50*/  IMAD.WIDE R34, R165.reuse, 0x2, R34 ;  /* 0x00000002a5227825 */ /* 0x040fe200078e0222 */
[----:B------:R-:W5:Y:S03]  /*3c60*/  @!P6 LDG.E.U16 R88, desc[UR18][R138.64] ;  /* 0x000000128a58e981 */ /* 0x000f66000c1e1500 */
[----:B------:R-:W-:Y:S01]  /*3c70*/  IMAD.WIDE R36, R165, 0x2, R36 ;  /* 0x00000002a5247825 */ /* 0x000fe200078e0224 */
[----:B------:R-:W5:Y:S01]  /*3c80*/  @!P5 LDG.E.U16 R130, desc[UR18][R38.64] ;  /* 0x000000122682d981 */ /* 0x000f62000c1e1500 */
[----:B------:R-:W-:-:S02]  /*3c90*/  ISETP.GE.AND P6, PT, R105, R76, PT ;  /* 0x0000004c6900720c */ /* 0x000fc40003fc6270 */
        /* <DEDUP_REMOVED lines=14> */
[----:B------:R-:W5:Y:S04]  /*3d80*/  @!P3 LDG.E.U16 R154, desc[UR18][R28.64] ;  /* 0x000000121c9ab981 */ /* 0x000f68000c1e1500 */
[----:B------:R-:W5:Y:S04]  /*3d90*/  @!P5 LDG.E.U16 R152, desc[UR18][R30.64] ;  /* 0x000000121e98d981 */ /* 0x000f68000c1e1500 */
[----:B------:R-:W5:Y:S01]  /*3da0*/  @!P4 LDG.E.U16 R156, desc[UR18][R26.64] ;  /* 0x000000121a9cc981 */ /* 0x000f62000c1e1500 */
[----:B------:R-:W-:Y:S01]  /*3db0*/  BAR.SYNC.DEFER_BLOCKING 0x0 ;  /* 0x0000000000007b1d */ /* 0x000fe20000010000 */
[----:B------:R-:W-:Y:S01]  /*3dc0*/  ISETP.GE.AND P3, PT, R96, R76, PT ;  /* 0x0000004c6000720c */ /* 0x000fe20003f66270 */
[----:B------:R-:W-:Y:S01]  /*3dd0*/  IMAD.WIDE R8, R171, 0x2, R8 ;  /* 0x00000002ab087825 */ /* 0x000fe200078e0208 */
[----:B------:R-:W-:-:S02]  /*3de0*/  PRMT R157, RZ, 0x7610, R157 ;  /* 0x00007610ff9d7816 */ /* 0x000fc4000000009d */
[----:B------:R-:W-:Y:S01]  /*3df0*/  PRMT R159, RZ, 0x7610, R159 ;  /* 0x00007610ff9f7816 */ /* 0x000fe2000000009f */
[C---:B------:R-:W-:Y:S01]  /*3e00*/  IMAD.WIDE R10, R171.reuse, 0x2, R10 ;  /* 0x00000002ab0a7825 */ /* 0x040fe200078e020a */
[----:B------:R-:W-:Y:S02]  /*3e10*/  PRMT R161, RZ, 0x7610, R161 ;  /* 0x00007610ffa17816 */ /* 0x000fe400000000a1 */
[----:B------:R-:W-:Y:S01]  /*3e20*/  PRMT R163, RZ, 0x7610, R163 ;  /* 0x00007610ffa37816 */ /* 0x000fe200000000a3 */
[----:B------:R-:W-:-:S04]  /*3e30*/  IMAD.WIDE R12, R171, 0x2, R12 ;  /* 0x00000002ab0c7825 */ /* 0x000fc800078e020c */
[----:B------:R-:W-:-:S04]  /*3e40*/  IMAD.WIDE R16, R171, 0x2, R16 ;  /* 0x00000002ab107825 */ /* 0x000fc800078e0210 */
[----:B------:R-:W-:-:S04]  /*3e50*/  IMAD.WIDE R4, R171, 0x2, R4 ;  /* 0x00000002ab047825 */ /* 0x000fc800078e0204 */
[C---:B------:R-:W-:Y:S01]  /*3e60*/  IMAD.WIDE R6, R171.reuse, 0x2, R6 ;  /* 0x00000002ab067825 */ /* 0x040fe200078e0206 */
[----:B------:R-:W5:Y:S03]  /*3e70*/  @!P3 LDG.E.U16 R157, desc[UR18][R16.64] ;  /* 0x00000012109db981 */ /* 0x000f66000c1e1500 */
[C---:B------:R-:W-:Y:S01]  /*3e80*/  IMAD.WIDE R14, R171.reuse, 0x2, R14 ;  /* 0x00000002ab0e7825 */ /* 0x040fe200078e020e */
[----:B------:R-:W5:Y:S03]  /*3e90*/  @!P3 LDG.E.U16 R159, desc[UR18][R12.64] ;  /* 0x000000120c9fb981 */ /* 0x000f66000c1e1500 */
[----:B------:R-:W-:Y:S01]  /*3ea0*/  IMAD.WIDE R2, R171, 0x2, R2 ;  /* 0x00000002ab027825 */ /* 0x000fe200078e0202 */
[----:B------:R-:W5:Y:S04]  /*3eb0*/  @!P3 LDG.E.U16 R161, desc[UR18][R10.64] ;  /* 0x000000120aa1b981 */ /* 0x000f68000c1e1500 */
[----:B------:R-:W5:Y:S04]  /*3ec0*/  @!P3 LDG.E.U16 R163, desc[UR18][R8.64] ;  /* 0x0000001208a3b981 */ /* 0x000f68000c1e1500 */
[----:B--2---:R0:W-:Y:S04]  /*3ed0*/  STS.U16 [R137+UR9+0x4000], R78 ;  /* 0x0040004e89007988 */ /* 0x0041e80008000409 */
[----:B---3--:R1:W-:Y:S04]  /*3ee0*/  STS.U16 [R137+UR9+0x4800], R94 ;  /* 0x0048005e89007988 */ /* 0x0083e80008000409 */
[----:B----4-:R2:W-:Y:S01]  /*3ef0*/  STS.U16 [R137+UR9+0x4400], R86 ;  /* 0x0044005689007988 */ /* 0x0105e20008000409 */
[----:B0-----:R-:W-:-:S03]  /*3f00*/  PRMT R78, RZ, 0x7610, R78 ;  /* 0x00007610ff4e7816 */ /* 0x001fc6000000004e */
[----:B-----5:R0:W-:Y:S01]  /*3f10*/  STS.U16 [R137+UR9+0x4c00], R104 ;  /* 0x004c006889007988 */ /* 0x0201e20008000409 */
[----:B-1----:R-:W-:-:S03]  /*3f20*/  PRMT R94, RZ, 0x7610, R94 ;  /* 0x00007610ff5e7816 */ /* 0x002fc6000000005e */
[----:B------:R-:W3:Y:S01]  /*3f30*/  @!P3 LDG.E.U16 R78, desc[UR18][R14.64] ;  /* 0x000000120e4eb981 */ /* 0x000ee2000c1e1500 */
[----:B--2---:R-:W-:-:S03]  /*3f40*/  PRMT R86, RZ, 0x7610, R86 ;  /* 0x00007610ff567816 */ /* 0x004fc60000000056 */
[----:B------:R-:W2:Y:S01]  /*3f50*/  @!P3 LDG.E.U16 R94, desc[UR18][R4.64] ;  /* 0x00000012045eb981 */ /* 0x000ea2000c1e1500 */
[----:B0-----:R-:W-:-:S03]  /*3f60*/  PRMT R104, RZ, 0x7610, R104 ;  /* 0x00007610ff687816 */ /* 0x001fc60000000068 */
[----:B------:R-:W4:Y:S04]  /*3f70*/  @!P3 LDG.E.U16 R86, desc[UR18][R6.64] ;  /* 0x000000120656b981 */ /* 0x000f28000c1e1500 */
[----:B------:R-:W5:Y:S04]  /*3f80*/  @!P3 LDG.E.U16 R104, desc[UR18][R2.64] ;  /* 0x000000120268b981 */ /* 0x000f68000c1e1500 */
[----:B------:R0:W-:Y:S04]  /*3f90*/  STS.U16 [R137+UR9+0x5c00], R136 ;  /* 0x005c008889007988 */ /* 0x0001e80008000409 */
[----:B------:R0:W-:Y:S04]  /*3fa0*/  STS.U16 [R137+UR9+0x5000], R112 ;  /* 0x0050007089007988 */ /* 0x0001e80008000409 */
[----:B------:R0:W-:Y:S01]  /*3fb0*/  STS.U16 [R137+UR9+0x5800], R128 ;  /* 0x0058008089007988 */ /* 0x0001e20008000409 */
[----:B------:R-:W-:-:S04]  /*3fc0*/  ULEA UR11, UR5, UR9, 0x3 ;  /* 0x00000009050b7291 */ /* 0x000fc8000f8e18ff */
[----:B------:R-:W-:Y:S01]  /*3fd0*/  UIADD3 UR11, UPT, UPT, UR11, 0xa000, URZ ;  /* 0x0000a0000b0b7890 */ /* 0x000fe2000fffe0ff */
[----:B------:R0:W-:Y:S04]  /*3fe0*/  STS.U16 [R137+UR9+0x5400], R120 ;  /* 0x0054007889007988 */ /* 0x0001e80008000409 */
        /* <DEDUP_REMOVED lines=28> */
[----:B---3--:R0:W-:Y:S04]  /*41b0*/  STS.U16 [R169+UR9+0x9200], R78 ;  /* 0x0092004ea9007988 */ /* 0x0081e80008000409 */
[----:B--2---:R0:W-:Y:S04]  /*41c0*/  STS.U16 [R169+UR9+0x9a00], R94 ;  /* 0x009a005ea9007988 */ /* 0x0041e80008000409 */
[----:B----4-:R0:W-:Y:S04]  /*41d0*/  STS.U16 [R169+UR9+0x9600], R86 ;  /* 0x00960056a9007988 */ /* 0x0101e80008000409 */
[----:B-----5:R0:W-:Y:S01]  /*41e0*/  STS.U16 [R169+UR9+0x9e00], R104 ;  /* 0x009e0068a9007988 */ /* 0x0201e20008000409 */
[----:B------:R1:W-:Y:S06]  /*41f0*/  MEMBAR.ALL.CTA ;  /* 0x0000000000007992 */ /* 0x0003ec0000008000 */
[----:B-1----:R-:W1:Y:S02]  /*4200*/  FENCE.VIEW.ASYNC.S ;  /* 0x00000000000073c6 */ /* 0x002e640000000000 */
[----:B-1----:R-:W-:Y:S06]  /*4210*/  BAR.SYNC.DEFER_BLOCKING 0x0 ;  /* 0x0000000000007b1d */ /* 0x002fec0000010000 */
[----:B------:R-:W-:Y:S05]  /*4220*/  @P0 BRA `(.L_x_9) ;  /* 0x00000000004c0947 */ /* 0x000fea0003800000 */
        /* <DEDUP_REMOVED lines=9> */
[----:B------:R-:W-:Y:S01]  /*42c0*/  UMOV UR7, URZ ;  /* 0x000000ff00077c82 */ /* 0x000fe20008000000 */
[----:B------:R1:W-:Y:S01]  /*42d0*/  UTCHMMA gdesc[UR14], gdesc[UR12], tmem[UR8], tmem[UR16], idesc[UR17], UPT ;  /* 0x00ff100c0e0075ea */ /* 0x0003e2000b800008 */
        /* <DEDUP_REMOVED lines=8> */
.L_x_9:
[----:B------:R-:W-:Y:S01]  /*4360*/  UIADD3 UR5, UPT, UPT, UR5, 0x1, URZ ;  /* 0x0000000105057890 */ /* 0x000fe2000fffe0ff */
[----:B------:R-:W-:Y:S02]  /*4370*/  VIADD R66, R66, 0xffffffff ;  /* 0xffffffff42427836 */ /* 0x000fe40000000000 */
[----:B------:R-:W-:Y:S01]  /*4380*/  VIADD R76, R76, 0xffffffc0 ;  /* 0xffffffc04c4c7836 */ /* 0x000fe20000000000 */
[----:B------:R-:W-:Y:S02]  /*4390*/  UISETP.GT.AND UP0, UPT, UR5, 0x1, UPT ;  /* 0x000000010500788c */ /* 0x000fe4000bf04270 */
[----:B------:R-:W-:Y:S02]  /*43a0*/  ISETP.NE.U32.AND P3, PT, R66, RZ, PT ;  /* 0x000000ff4200720c */ /* 0x000fe40003f65070 */
[----:B-1----:R-:W-:Y:S02]  /*43b0*/  USEL UR6, URZ, 0x1, !UP0 ;  /* 0x00000001ff067887 */ /* 0x002fe4000c000000 */
[----:B------:R-:W-:-:S02]  /*43c0*/  USEL UR5, UR5, URZ, !UP0 ;  /* 0x000000ff05057287 */ /* 0x000fc4000c000000 */
[----:B------:R-:W-:-:S03]  /*43d0*/  ULOP3.LUT UR7, UR4, UR6, URZ, 0x3c, !UPT ;  /* 0x0000000604077292 */ /* 0x000fc6000f8e3cff */
[----:B------:R-:W-:-:S04]  /*43e0*/  UMOV UR6, UR4 ;  /* 0x0000000400067c82 */ /* 0x000fc80008000000 */
[----:B------:R-:W-:Y:S01]  /*43f0*/  UMOV UR4, UR7 ;  /* 0x0000000700047c82 */ /* 0x000fe20008000000 */
[----:B------:R-:W-:Y:S05]  /*4400*/  @P3 BRA `(.L_x_10) ;  /* 0xfffffff000583947 */ /* 0x000fea000383ffff */
.L_x_7:
[----:B------:R-:W-:-:S13]  /*4410*/  ISETP.GE.AND P0, PT, R73, 0x40, PT ;  /* 0x000000404900780c */ /* 0x000fda0003f06270 */
[----:B------:R-:W-:Y:S05]  /*4420*/  @!P0 BRA `(.L_x_11) ;  /* 0x0000000000108947 */ /* 0x000fea0003800000 */
[----:B------:R-:W-:-:S06]  /*4430*/  USHF.L.U32 UR6, UR6, 0x1f, URZ ;  /* 0x0000001f06067899 */ /* 0x000fcc00080006ff */
[----:B------:R-:W-:-:S04]  /*4440*/  IMAD.U32 R2, RZ, RZ, UR6 ;  /* 0x00000006ff027e24 */ /* 0x000fc8000f8e00ff */
[----:B------:R-:W1:Y:S02]  /*4450*/  SYNCS.PHASECHK.TRANS64.TRYWAIT P0, [UR11], R2 ;  /* 0x00000002ff0075a7 */ /* 0x000e64000800110b */
[----:B-1----:R-:W-:Y:S05]  /*4460*/  @!P0 BRA `(.L_x_12) ;  /* 0x0000000800d48947 */ /* 0x002fea0003800000 */
.L_x_11:
[----:B------:R-:W-:Y:S01]  /*4470*/  BAR.SYNC.DEFER_BLOCKING 0x0 ;  /* 0x0000000000007b1d */ /* 0x000fe20000010000 */
[C---:B------:R-:W-:Y:S02]  /*4480*/  LOP3.LUT R2, R0.reuse, 0x80, RZ, 0xc0, !PT ;  /* 0x0000008000027812 */ /* 0x040fe400078ec0ff */
[----:B------:R-:W-:Y:S02]  /*4490*/  LOP3.LUT R3, R0, 0x7f, RZ, 0xc0, !PT ;  /* 0x0000007f00037812 */ /* 0x000fe400078ec0ff */
[----:B------:R-:W-:Y:S01]  /*44a0*/  LEA R0, R2, UR9, 0x5 ;  /* 0x0000000902007c11 */ /* 0x000fe2000f8e28ff */
[----:B0-----:R-:W0:Y:S01]  /*44b0*/  LDCU.128 UR12, c[0x0][0x390] ;  /* 0x00007200ff0c77ac */ /* 0x001e220008000c00 */
[----:B------:R-:W-:Y:S02]  /*44c0*/  LEA R67, R67, UR9, 0x4 ;  /* 0x0000000943437c11 */ /* 0x000fe4000f8e20ff */
[----:B------:R-:W-:Y:S01]  /*44d0*/  LOP3.LUT R26, R71, 0x16, R72, 0xfe, !PT ;  /* 0x00000016471a7812 */ /* 0x000fe200078efe48 */
[----:B------:R-:W-:Y:S01]  /*44e0*/  IMAD R0, R3, 0x10, R0 ;  /* 0x0000001003007824 */ /* 0x000fe200078e0200 */
[----:B------:R-:W1:Y:S01]  /*44f0*/  LDCU UR4, c[0x0][0x3b4] ;  /* 0x00007680ff0477ac */ /* 0x000e620008000800 */
[----:B------:R-:W-:-:S02]  /*4500*/  LOP3.LUT R24, R71, 0x1a, R72, 0xfe, !PT ;  /* 0x0000001a47187812 */ /* 0x000fc400078efe48 */
[----:B------:R-:W-:Y:S01]  /*4510*/  LOP3.LUT R25, R71, 0x18, R72, 0xfe, !PT ;  /* 0x0000001847197812 */ /* 0x000fe200078efe48 */
[----:B------:R-:W2:Y:S01]  /*4520*/  LDCU UR5, c[0x0][0x3b8] ;  /* 0x00007700ff0577ac */ /* 0x000ea20008000800 */
[----:B------:R-:W3:Y:S02]  /*4530*/  @!P2 SYNCS.CCTL.IV [UR9+0xa000] ;  /* 0x00a00000ff00a9b1 */ /* 0x000ee40008000009 */
[----:B---3--:R-:W-:Y:S01]  /*4540*/  BAR.SYNC.DEFER_BLOCKING 0x0 ;  /* 0x0000000000007b1d */ /* 0x008fe20000010000 */
[C---:B0-----:R-:W-:Y:S01]  /*4550*/  ISETP.GE.AND P0, PT, R70.reuse, UR14, PT ;  /* 0x0000000e46007c0c */ /* 0x041fe2000bf06270 */
[----:B-1----:R-:W-:-:S04]  /*4560*/  IMAD R70, R70, UR4, RZ ;  /* 0x0000000446467c24 */ /* 0x002fc8000f8e02ff */
[----:B------:R-:W0:Y:S01]  /*4570*/  LDTM.x16 R4, tmem[UR10] ;  /* 0x0000000a000479ee */ /* 0x000e220008240000 */
[----:B------:R-:W1:Y:S01]  /*4580*/  @!P2 SYNCS.CCTL.IV [UR9+0xa008] ;  /* 0x00a00800ff00a9b1 */ /* 0x000e620008000009 */
[----:B------:R-:W-:Y:S01]  /*4590*/  NOP ;  /* 0x0000000000007918 */ /* 0x000fe20000000000 */
[----:B0-----:R-:W-:Y:S02]  /*45a0*/  F2FP.F16.F32.PACK_AB R4, R6, R4 ;  /* 0x000000040604723e */ /* 0x001fe400000000ff */
[----:B------:R-:W-:Y:S02]  /*45b0*/  F2FP.F16.F32.PACK_AB R20, R7, R5 ;  /* 0x000000050714723e */ /* 0x000fe400000000ff */
[----:B------:R-:W-:Y:S02]  /*45c0*/  F2FP.F16.F32.PACK_AB R5, R10, R8 ;  /* 0x000000080a05723e */ /* 0x000fe400000000ff */
[----:B------:R-:W-:Y:S02]  /*45d0*/  F2FP.F16.F32.PACK_AB R21, R11, R9 ;  /* 0x000000090b15723e */ /* 0x000fe400000000ff */
[----:B------:R-:W-:-:S02]  /*45e0*/  F2FP.F16.F32.PACK_AB R6, R14, R12 ;  /* 0x0000000c0e06723e */ /* 0x000fc400000000ff */
[----:B------:R-:W-:Y:S02]  /*45f0*/  F2FP.F16.F32.PACK_AB R22, R15, R13 ;  /* 0x0000000d0f16723e */ /* 0x000fe400000000ff */
[----:B------:R-:W-:Y:S02]  /*4600*/  F2FP.F16.F32.PACK_AB R7, R18, R16 ;  /* 0x000000101207723e */ /* 0x000fe400000000ff */
[----:B------:R-:W-:Y:S02]  /*4610*/  F2FP.F16.F32.PACK_AB R23, R19, R17 ;  /* 0x000000111317723e */ /* 0x000fe400000000ff */
[C---:B------:R-:W-:Y:S01]  /*4620*/  LEA R17, P2, R70.reuse, UR12, 0x1 ;  /* 0x0000000c46117c11 */ /* 0x040fe2000f8408ff */
[----:B-1----:R0:W-:Y:S01]  /*4630*/  STS.128 [R0], R4 ;  /* 0x0000000400007388 */ /* 0x0021e20000000c00 */
[C-C-:B------:R-:W-:Y:S02]  /*4640*/  LOP3.LUT R9, R71.reuse, 0x8, R72.reuse, 0xfe, !PT ;  /* 0x0000000847097812 */ /* 0x140fe400078efe48 */
[----:B------:R-:W-:Y:S01]  /*4650*/  LEA.HI.X.SX32 R19, R70, UR13, 0x1, P2 ;  /* 0x0000000d46137c11 */ /* 0x000fe200090f0eff */
[----:B------:R1:W-:Y:S01]  /*4660*/  STS.128 [R0+0x800], R20 ;  /* 0x0008001400007388 */ /* 0x0003e20000000c00 */
[----:B------:R-:W-:-:S02]  /*4670*/  LOP3.LUT R10, R71, 0xe, R72, 0xfe, !PT ;  /* 0x0000000e470a7812 */ /* 0x000fc400078efe48 */
[C-C-:B------:R-:W-:Y:S01]  /*4680*/  LOP3.LUT R11, R71.reuse, 0xc, R72.reuse, 0xfe, !PT ;  /* 0x0000000c470b7812 */ /* 0x140fe200078efe48 */
[----:B------:R-:W-:Y:S01]  /*4690*/  BAR.SYNC.DEFER_BLOCKING 0x0 ;  /* 0x0000000000007b1d */ /* 0x000fe20000010000 */
[C-C-:B------:R-:W-:Y:S02]  /*46a0*/  LOP3.LUT R18, R71.reuse, 0x1c, R72.reuse, 0xfe, !PT ;  /* 0x0000001c47127812 */ /* 0x140fe400078efe48 */
[C-C-:B------:R-:W-:Y:S02]  /*46b0*/  LOP3.LUT R16, R71.reuse, 0x1e, R72.reuse, 0xfe, !PT ;  /* 0x0000001e47107812 */ /* 0x140fe400078efe48 */
[C-C-:B0-----:R-:W-:Y:S02]  /*46c0*/  LOP3.LUT R4, R71.reuse, 0x2, R72.reuse, 0xfe, !PT ;  /* 0x0000000247047812 */ /* 0x141fe400078efe48 */
[C---:B------:R-:W-:Y:S02]  /*46d0*/  LOP3.LUT R7, R71.reuse, 0x4, R72, 0xfe, !PT ;  /* 0x0000000447077812 */ /* 0x040fe400078efe48 */
[----:B-1----:R-:W-:-:S02]  /*46e0*/  LOP3.LUT R0, R71, R72, RZ, 0xfc, !PT ;  /* 0x0000004847007212 */ /* 0x002fc400078efcff */
[--C-:B------:R-:W-:Y:S02]  /*46f0*/  LOP3.LUT R6, R71, 0x6, R72.reuse, 0xfe, !PT ;  /* 0x0000000647067812 */ /* 0x100fe400078efe48 */
[C---:B------:R-:W-:Y:S01]  /*4700*/  ISETP.LT.AND P3, PT, R0.reuse, UR15, !P0 ;  /* 0x0000000f00007c0c */ /* 0x040fe2000c761270 */
[----:B--2---:R-:W-:Y:S01]  /*4710*/  IMAD R0, R0, UR5, RZ ;  /* 0x0000000500007c24 */ /* 0x004fe2000f8e02ff */
[C---:B------:R-:W-:Y:S01]  /*4720*/  ISETP.LT.AND P5, PT, R7.reuse, UR15, !P0 ;  /* 0x0000000f07007c0c */ /* 0x040fe2000c7a1270 */
[----:B------:R-:W-:Y:S01]  /*4730*/  IMAD R7, R7, UR5, RZ ;  /* 0x0000000507077c24 */ /* 0x000fe2000f8e02ff */
[----:B------:R-:W-:Y:S02]  /*4740*/  ISETP.LT.AND P4, PT, R6, UR15, !P0 ;  /* 0x0000000f06007c0c */ /* 0x000fe4000c781270 */
[----:B------:R-:W-:Y:S01]  /*4750*/  LEA R2, P2, R0, R17, 0x1 ;  /* 0x0000001100027211 */ /* 0x000fe200078408ff */
[----:B------:R-:W0:Y:S01]  /*4760*/  LDS.128 R12, [R67] ;  /* 0x00000000430c7984 */ /* 0x000e220000000c00 */
[----:B------:R-:W-:-:S02]  /*4770*/  LOP3.LUT R23, R71, 0xa, R72, 0xfe, !PT ;  /* 0x0000000a47177812 */ /* 0x000fc400078efe48 */
[----:B------:R-:W-:Y:S01]  /*4780*/  LEA.HI.X.SX32 R3, R0, R19, 0x1, P2 ;  /* 0x0000001300037211 */ /* 0x000fe200010f0eff */
[C---:B------:R-:W-:Y:S01]  /*4790*/  IMAD R0, R4.reuse, UR5, RZ ;  /* 0x0000000504007c24 */ /* 0x040fe2000f8e02ff */
[----:B------:R-:W-:Y:S01]  /*47a0*/  ISETP.LT.AND P2, PT, R4, UR15, !P0 ;  /* 0x0000000f04007c0c */ /* 0x000fe2000c741270 */
[----:B------:R-:W1:Y:S01]  /*47b0*/  LDS.128 R64, [R67+0x1000] ;  /* 0x0010000043407984 */ /* 0x000e620000000c00 */
[C-C-:B------:R-:W-:Y:S02]  /*47c0*/  LOP3.LUT R22, R71.reuse, 0x10, R72.reuse, 0xfe, !PT ;  /* 0x0000001047167812 */ /* 0x140fe400078efe48 */
[C-C-:B------:R-:W-:Y:S02]  /*47d0*/  LOP3.LUT R21, R71.reuse, 0x12, R72.reuse, 0xfe, !PT ;  /* 0x0000001247157812 */ /* 0x140fe400078efe48 */
[----:B------:R-:W-:Y:S01]  /*47e0*/  LOP3.LUT R20, R71, 0x14, R72, 0xfe, !PT ;  /* 0x0000001447147812 */ /* 0x000fe200078efe48 */
[----:B0-----:R0:W-:Y:S01]  /*47f0*/  @P3 STG.E.U16 desc[UR18][R2.64], R12 ;  /* 0x0000000c02003986 */ /* 0x0011e2000c101512 */
[----:B------:R-:W-:-:S04]  /*4800*/  LEA R4, P3, R0, R17, 0x1 ;  /* 0x0000001100047211 */ /* 0x000fc800078608ff */
[----:B------:R-:W-:Y:S01]  /*4810*/  LEA.HI.X.SX32 R5, R0, R19, 0x1, P3 ;  /* 0x0000001300057211 */ /* 0x000fe200018f0eff */
[----:B------:R-:W-:Y:S01]  /*4820*/  IMAD R0, R6, UR5, RZ ;  /* 0x0000000506007c24 */ /* 0x000fe2000f8e02ff */
[----:B------:R-:W-:Y:S02]  /*4830*/  LEA R6, P6, R7, R17, 0x1 ;  /* 0x0000001107067211 */ /* 0x000fe400078c08ff */
[C---:B------:R-:W-:Y:S01]  /*4840*/  ISETP.LT.AND P3, PT, R9.reuse, UR15, !P0 ;  /* 0x0000000f09007c0c */ /* 0x040fe2000c761270 */
[----:B------:R-:W-:Y:S01]  /*4850*/  IMAD R9, R9, UR5, RZ ;  /* 0x0000000509097c24 */ /* 0x000fe2000f8e02ff */
[----:B------:R-:W-:Y:S02]  /*4860*/  LEA.HI.X.SX32 R7, R7, R19, 0x1, P6 ;  /* 0x0000001307077211 */ /* 0x000fe400030f0eff */
[----:B0-----:R-:W-:Y:S01]  /*4870*/  PRMT R3, R12, 0x7632, R3 ;  /* 0x000076320c037816 */ /* 0x001fe20000000003 */
[----:B------:R-:W-:Y:S01]  /*4880*/  IMAD R12, R18, UR5, RZ ;  /* 0x00000005120c7c24 */ /* 0x000fe2000f8e02ff */
[----:B------:R-:W-:-:S03]  /*4890*/  LEA R8, P6, R9, R17, 0x1 ;  /* 0x0000001109087211 */ /* 0x000fc600078c08ff */
[----:B------:R0:W-:Y:S01]  /*48a0*/  @P2 STG.E.U16 desc[UR18][R4.64], R3 ;  /* 0x0000000304002986 */ /* 0x0001e2000c101512 */
[C---:B------:R-:W-:Y:S02]  /*48b0*/  LEA R2, P2, R0.reuse, R17, 0x1 ;  /* 0x0000001100027211 */ /* 0x040fe400078408ff */
[-C--:B------:R-:W-:Y:S01]  /*48c0*/  LEA.HI.X.SX32 R9, R9, R19.reuse, 0x1, P6 ;  /* 0x0000001309097211 */ /* 0x080fe200030f0eff */
[----:B------:R2:W-:Y:S01]  /*48d0*/  @P5 STG.E.U16 desc[UR18][R6.64], R13 ;  /* 0x0000000d06005986 */ /* 0x0005e2000c101512 */
[C---:B------:R-:W-:Y:S01]  /*48e0*/  ISETP.LT.AND P5, PT, R11.reuse, UR15, !P0 ;  /* 0x0000000f0b007c0c */ /* 0x040fe2000c7a1270 */
[----:B------:R-:W-:Y:S01]  /*48f0*/  IMAD R11, R11, UR5, RZ ;  /* 0x000000050b0b7c24 */ /* 0x000fe2000f8e02ff */
[----:B0-----:R-:W-:Y:S01]  /*4900*/  LEA.HI.X.SX32 R3, R0, R19, 0x1, P2 ;  /* 0x0000001300037211 */ /* 0x001fe200010f0eff */
[----:B------:R-:W-:Y:S01]  /*4910*/  IMAD R0, R23, UR5, RZ ;  /* 0x0000000517007c24 */ /* 0x000fe2000f8e02ff */
[----:B------:R-:W-:Y:S02]  /*4920*/  PRMT R5, R13, 0x7632, R5 ;  /* 0x000076320d057816 */ /* 0x000fe40000000005 */
[----:B------:R-:W-:Y:S01]  /*4930*/  ISETP.LT.AND P2, PT, R23, UR15, !P0 ;  /* 0x0000000f17007c0c */ /* 0x000fe2000c741270 */
[----:B--2---:R-:W-:-:S02]  /*4940*/  IMAD R7, R22, UR5, RZ ;  /* 0x0000000516077c24 */ /* 0x004fc4000f8e02ff */
[----:B------:R0:W-:Y:S01]  /*4950*/  @P4 STG.E.U16 desc[UR18][R2.64], R5 ;  /* 0x0000000502004986 */ /* 0x0001e2000c101512 */
[----:B------:R-:W-:Y:S01]  /*4960*/  LEA R4, P4, R0, R17, 0x1 ;  /* 0x0000001100047211 */ /* 0x000fe200078808ff */
[----:B------:R-:W-:Y:S02]  /*4970*/  IMAD R13, R16, UR5, RZ ;  /* 0x00000005100d7c24 */ /* 0x000fe4000f8e02ff */
[----:B------:R2:W-:Y:S01]  /*4980*/  @P3 STG.E.U16 desc[UR18][R8.64], R14 ;  /* 0x0000000e08003986 */ /* 0x0005e2000c101512 */
[----:B0-----:R-:W-:Y:S01]  /*4990*/  LEA.HI.X.SX32 R5, R0, R19, 0x1, P4 ;  /* 0x0000001300057211 */ /* 0x001fe200020f0eff */
[----:B------:R-:W-:Y:S01]  /*49a0*/  IMAD R0, R10, UR5, RZ ;  /* 0x000000050a007c24 */ /* 0x000fe2000f8e02ff */
[----:B------:R-:W-:Y:S02]  /*49b0*/  PRMT R3, R14, 0x7632, R3 ;  /* 0x000076320e037816 */ /* 0x000fe40000000003 */
[----:B------:R-:W-:Y:S01]  /*49c0*/  ISETP.LT.AND P4, PT, R10, UR15, !P0 ;  /* 0x0000000f0a007c0c */ /* 0x000fe2000c781270 */
[----:B--2---:R-:W-:Y:S01]  /*49d0*/  IMAD R8, R21, UR5, RZ ;  /* 0x0000000515087c24 */ /* 0x004fe2000f8e02ff */
[-C--:B------:R-:W-:Y:S01]  /*49e0*/  LEA R10, P3, R11, R17.reuse, 0x1 ;  /* 0x000000110b0a7211 */ /* 0x080fe200078608ff */
[----:B------:R0:W-:Y:S01]  /*49f0*/  @P2 STG.E.U16 desc[UR18][R4.64], R3 ;  /* 0x0000000304002986 */ /* 0x0001e2000c101512 */
[----:B------:R-:W-:-:S02]  /*4a00*/  LEA R2, P6, R0, R17, 0x1 ;  /* 0x0000001100027211 */ /* 0x000fc400078c08ff */
[----:B------:R-:W-:Y:S02]  /*4a10*/  ISETP.LT.AND P2, PT, R22, UR15, !P0 ;  /* 0x0000000f16007c0c */ /* 0x000fe4000c741270 */
[----:B------:R-:W-:Y:S02]  /*4a20*/  LEA.HI.X.SX32 R11, R11, R19, 0x1, P3 ;  /* 0x000000130b0b7211 */ /* 0x000fe400018f0eff */
[----:B------:R-:W-:-:S03]  /*4a30*/  ISETP.LT.AND P3, PT, R21, UR15, !P0 ;  /* 0x0000000f15007c0c */ /* 0x000fc6000c761270 */
[----:B------:R2:W-:Y:S01]  /*4a40*/  @P5 STG.E.U16 desc[UR18][R10.64], R15 ;  /* 0x0000000f0a005986 */ /* 0x0005e2000c101512 */
[----:B0-----:R-:W-:Y:S01]  /*4a50*/  LEA.HI.X.SX32 R3, R0, R19, 0x1, P6 ;  /* 0x0000001300037211 */ /* 0x001fe200030f0eff */
[----:B------:R-:W-:Y:S01]  /*4a60*/  IMAD R0, R20, UR5, RZ ;  /* 0x0000000514007c24 */ /* 0x000fe2000f8e02ff */
[----:B------:R-:W-:Y:S02]  /*4a70*/  LEA R6, P6, R7, R17, 0x1 ;  /* 0x0000001107067211 */ /* 0x000fe400078c08ff */
[----:B------:R-:W-:Y:S02]  /*4a80*/  PRMT R5, R15, 0x7632, R5 ;  /* 0x000076320f057816 */ /* 0x000fe40000000005 */
[----:B------:R-:W-:Y:S02]  /*4a90*/  LEA.HI.X.SX32 R7, R7, R19, 0x1, P6 ;  /* 0x0000001307077211 */ /* 0x000fe400030f0eff */
[----:B------:R-:W-:Y:S01]  /*4aa0*/  LEA R4, P5, R8, R17, 0x1 ;  /* 0x0000001108047211 */ /* 0x000fe200078a08ff */
[----:B------:R0:W-:Y:S01]  /*4ab0*/  @P4 STG.E.U16 desc[UR18][R2.64], R5 ;  /* 0x0000000502004986 */ /* 0x0001e2000c101512 */
[----:B------:R-:W-:Y:S01]  /*4ac0*/  ISETP.LT.AND P6, PT, R20, UR15, !P0 ;  /* 0x0000000f14007c0c */ /* 0x000fe2000c7c1270 */
[----:B--2---:R-:W-:Y:S01]  /*4ad0*/  IMAD R10, R26, UR5, RZ ;  /* 0x000000051a0a7c24 */ /* 0x004fe2000f8e02ff */
[----:B------:R-:W-:Y:S01]  /*4ae0*/  ISETP.LT.AND P4, PT, R25, UR15, !P0 ;  /* 0x0000000f19007c0c */ /* 0x000fe2000c781270 */
[----:B-1----:R-:W-:Y:S01]  /*4af0*/  @P2 STG.E.U16 desc[UR18][R6.64], R64 ;  /* 0x0000004006002986 */ /* 0x002fe2000c101512 */
[----:B------:R-:W-:Y:S01]  /*4b00*/  IMAD R11, R24, UR5, RZ ;  /* 0x00000005180b7c24 */ /* 0x000fe2000f8e02ff */
[----:B0-----:R-:W-:-:S02]  /*4b10*/  LEA.HI.X.SX32 R5, R8, R19, 0x1, P5 ;  /* 0x0000001308057211 */ /* 0x001fc400028f0eff */
[----:B------:R-:W-:Y:S02]  /*4b20*/  LEA R8, P2, R0, R17, 0x1 ;  /* 0x0000001100087211 */ /* 0x000fe400078408ff */
[----:B------:R-:W-:Y:S02]  /*4b30*/  PRMT R3, R64, 0x7632, R3 ;  /* 0x0000763240037816 */ /* 0x000fe40000000003 */
[----:B------:R-:W-:Y:S01]  /*4b40*/  LEA.HI.X.SX32 R9, R0, R19, 0x1, P2 ;  /* 0x0000001300097211 */ /* 0x000fe200010f0eff */
[----:B------:R-:W-:Y:S01]  /*4b50*/  IMAD R0, R25, UR5, RZ ;  /* 0x0000000519007c24 */ /* 0x000fe2000f8e02ff */
[----:B------:R-:W-:Y:S01]  /*4b60*/  LEA R2, P2, R10, R17, 0x1 ;  /* 0x000000110a027211 */ /* 0x000fe200078408ff */
[----:B------:R0:W-:Y:S01]  /*4b70*/  @P3 STG.E.U16 desc[UR18][R4.64], R3 ;  /* 0x0000000304003986 */ /* 0x0001e2000c101512 */
[----:B------:R-:W-:Y:S02]  /*4b80*/  ISETP.LT.AND P5, PT, R26, UR15, !P0 ;  /* 0x0000000f1a007c0c */ /* 0x000fe4000c7a1270 */
[----:B------:R-:W-:Y:S01]  /*4b90*/  ISETP.LT.AND P3, PT, R24, UR15, !P0 ;  /* 0x0000000f18007c0c */ /* 0x000fe2000c761270 */
[----:B------:R1:W-:Y:S01]  /*4ba0*/  @P6 STG.E.U16 desc[UR18][R8.64], R65 ;  /* 0x0000004108006986 */ /* 0x0003e2000c101512 */
[----:B0-----:R-:W-:-:S02]  /*4bb0*/  LEA.HI.X.SX32 R3, R10, R19, 0x1, P2 ;  /* 0x000000130a037211 */ /* 0x001fc400010f0eff */
[CC--:B------:R-:W-:Y:S02]  /*4bc0*/  LEA R4, P6, R0.reuse, R17.reuse, 0x1 ;  /* 0x0000001100047211 */ /* 0x0c0fe400078c08ff */
[C---:B------:R-:W-:Y:S02]  /*4bd0*/  LEA R6, P2, R11.reuse, R17, 0x1 ;  /* 0x000000110b067211 */ /* 0x040fe400078408ff */
[-C--:B------:R-:W-:Y:S02]  /*4be0*/  LEA.HI.X.SX32 R5, R0, R19.reuse, 0x1, P6 ;  /* 0x0000001300057211 */ /* 0x080fe400030f0eff */
[----:B------:R-:W-:Y:S02]  /*4bf0*/  LEA.HI.X.SX32 R7, R11, R19, 0x1, P2 ;  /* 0x000000130b077211 */ /* 0x000fe400010f0eff */
[----:B------:R-:W-:Y:S02]  /*4c00*/  LEA R10, P6, R12, R17, 0x1 ;  /* 0x000000110c0a7211 */ /* 0x000fe400078c08ff */
[----:B------:R-:W-:-:S02]  /*4c10*/  ISETP.LT.AND P2, PT, R18, UR15, !P0 ;  /* 0x0000000f12007c0c */ /* 0x000fc4000c741270 */
[----:B------:R-:W-:Y:S02]  /*4c20*/  ISETP.LT.AND P0, PT, R16, UR15, !P0 ;  /* 0x0000000f10007c0c */ /* 0x000fe4000c701270 */
[----:B-1----:R-:W-:Y:S02]  /*4c30*/  PRMT R65, R65, 0x7632, R65 ;  /* 0x0000763241417816 */ /* 0x002fe40000000041 */
[----:B------:R-:W-:Y:S02]  /*4c40*/  LEA.HI.X.SX32 R11, R12, R19, 0x1, P6 ;  /* 0x000000130c0b7211 */ /* 0x000fe400030f0eff */
[----:B------:R-:W-:Y:S01]  /*4c50*/  LEA R8, P6, R13, R17, 0x1 ;  /* 0x000000110d087211 */ /* 0x000fe200078c08ff */
[----:B------:R0:W-:Y:S01]  /*4c60*/  @P5 STG.E.U16 desc[UR18][R2.64], R65 ;  /* 0x0000004102005986 */ /* 0x0001e2000c101512 */
[----:B------:R-:W-:Y:S02]  /*4c70*/  PRMT R0, R67, 0x7632, R0 ;  /* 0x0000763243007816 */ /* 0x000fe40000000000 */
[----:B------:R-:W-:Y:S01]  /*4c80*/  LEA.HI.X.SX32 R9, R13, R19, 0x1, P6 ;  /* 0x000000130d097211 */ /* 0x000fe200030f0eff */
[----:B------:R1:W-:Y:S01]  /*4c90*/  @P4 STG.E.U16 desc[UR18][R4.64], R66 ;  /* 0x0000004204004986 */ /* 0x0003e2000c101512 */
[----:B0-----:R-:W-:-:S05]  /*4ca0*/  PRMT R3, R66, 0x7632, R3 ;  /* 0x0000763242037816 */ /* 0x001fca0000000003 */
[----:B------:R1:W-:Y:S04]  /*4cb0*/  @P3 STG.E.U16 desc[UR18][R6.64], R3 ;  /* 0x0000000306003986 */ /* 0x0003e8000c101512 */
[----:B------:R1:W-:Y:S04]  /*4cc0*/  @P2 STG.E.U16 desc[UR18][R10.64], R67 ;  /* 0x000000430a002986 */ /* 0x0003e8000c101512 */
[----:B------:R1:W-:Y:S01]  /*4cd0*/  @P0 STG.E.U16 desc[UR18][R8.64], R0 ;  /* 0x0000000008000986 */ /* 0x0003e2000c101512 */
[----:B------:R-:W-:Y:S06]  /*4ce0*/  BAR.SYNC.DEFER_BLOCKING 0x0 ;  /* 0x0000000000007b1d */ /* 0x000fec0000010000 */
[----:B------:R-:W-:Y:S05]  /*4cf0*/  @P1 BRA `(.L_x_13) ;  /* 0x00000000009c1947 */ /* 0x000fea0003800000 */
[----:B------:R-:W0:Y:S01]  /*4d00*/  S2UR UR5, SR_CgaCtaId ;  /* 0x00000000000579c3 */ /* 0x000e220000008800 */
[----:B------:R-:W-:Y:S01]  /*4d10*/  NOP ;  /* 0x0000000000007918 */ /* 0x000fe20000000000 */
[----:B------:R-:W-:Y:S01]  /*4d20*/  UMOV UR4, 0x50 ;  /* 0x0000005000047882 */ /* 0x000fe20000000000 */
[----:B-1----:R-:W-:Y:S02]  /*4d30*/  IMAD.U32 R0, RZ, RZ, UR8 ;  /* 0x00000008ff007e24 */ /* 0x002fe4000f8e00ff */
[----:B------:R-:W-:-:S03]  /*4d40*/  IMAD.MOV.U32 R3, RZ, RZ, 0x1 ;  /* 0x00000001ff037424 */ /* 0x000fc600078e00ff */
[----:B------:R-:W-:-:S04]  /*4d50*/  LOP3.LUT R0, R0, 0xffff, RZ, 0xc0, !PT ;  /* 0x0000ffff00007812 */ /* 0x000fc800078ec0ff */
[----:B------:R-:W-:-:S05]  /*4d60*/  SHF.R.U32.HI R0, RZ, 0x5, R0 ;  /* 0x00000005ff007819 */ /* 0x000fca0000011600 */
[----:B------:R-:W-:Y:S01]  /*4d70*/  VIADD R2, R0, 0x10 ;  /* 0x0000001000027836 */ /* 0x000fe20000000000 */
[----:B------:R-:W-:Y:S01]  /*4d80*/  SHF.L.U32 R0, R3, R0, RZ ;  /* 0x0000000003007219 */ /* 0x000fe200000006ff */
[----:B0-----:R-:W-:-:S03]  /*4d90*/  ULEA UR6, UR5, UR4, 0x18 ;  /* 0x0000000405067291 */ /* 0x001fc6000f8ec0ff */
[----:B------:R-:W-:-:S04]  /*4da0*/  SHF.L.U32 R3, R3, R2, RZ ;  /* 0x0000000203037219 */ /* 0x000fc800000006ff */
[----:B------:R-:W-:Y:S02]  /*4db0*/  LOP3.LUT R0, R3, R0, RZ, 0xfc, !PT ;  /* 0x0000000003007212 */ /* 0x000fe400078efcff */
[----:B------:R-:W0:Y:S02]  /*4dc0*/  LDS R5, [UR6] ;  /* 0x00000006ff057984 */ /* 0x000e240008000800 */
[C---:B------:R-:W-:Y:S02]  /*4dd0*/  LOP3.LUT R2, R0.reuse, 0xffff, RZ, 0xc0, !PT ;  /* 0x0000ffff00027812 */ /* 0x040fe400078ec0ff */
[----:B0-----:R-:W-:-:S04]  /*4de0*/  LOP3.LUT R3, R0, 0xffff, R5, 0x80, !PT ;  /* 0x0000ffff00037812 */ /* 0x001fc800078e8005 */
[----:B------:R-:W-:-:S13]  /*4df0*/  ISETP.NE.AND P0, PT, R3, R2, PT ;  /* 0x000000020300720c */ /* 0x000fda0003f05270 */
[----:B------:R-:W-:Y:S05]  /*4e00*/  @P0 BRA `(.L_x_14) ;  /* 0x0000000000500947 */ /* 0x000fea0003800000 */
[----:B------:R-:W-:Y:S02]  /*4e10*/  SHF.R.U32.HI R5, RZ, 0x10, R5 ;  /* 0x00000010ff057819 */ /* 0x000fe40000011605 */
[----:B------:R-:W-:-:S04]  /*4e20*/  SHF.R.U32.HI R2, RZ, 0x10, R0 ;  /* 0x00000010ff027819 */ /* 0x000fc80000011600 */
[----:B------:R-:W-:-:S04]  /*4e30*/  LOP3.LUT R5, R5, R2, RZ, 0xc0, !PT ;  /* 0x0000000205057212 */ /* 0x000fc800078ec0ff */
[----:B------:R-:W-:-:S13]  /*4e40*/  ISETP.NE.AND P0, PT, R5, R2, PT ;  /* 0x000000020500720c */ /* 0x000fda0003f05270 */
[----:B------:R-:W-:Y:S05]  /*4e50*/  @P0 BRA `(.L_x_15) ;  /* 0x0000000000300947 */ /* 0x000fea0003800000 */
[----:B------:R-:W-:Y:S01]  /*4e60*/  R2UR UR4, R0 ;  /* 0x00000000000472ca */ /* 0x000fe200000e0000 */
[----:B------:R-:W-:Y:S01]  /*4e70*/  VOTEU.ANY UR5, UPT, PT ;  /* 0x0000000000057886 */ /* 0x000fe200038e0100 */
[----:B------:R-:W0:Y:S01]  /*4e80*/  S2R R0, SR_LANEID ;  /* 0x0000000000007919 */ /* 0x000e220000000000 */
[----:B------:R-:W-:-:S10]  /*4e90*/  UFLO.U32 UR5, UR5 ;  /* 0x00000005000572bd */ /* 0x000fd400080e0000 */
[----:B------:R-:W-:-:S06]  /*4ea0*/  ULOP3.LUT UR4, URZ, UR4, URZ, 0x33, !UPT ;  /* 0x00000004ff047292 */ /* 0x000fcc000f8e33ff */
[----:B------:R-:W-:-:S04]  /*4eb0*/  IMAD.U32 R2, RZ, RZ, UR4 ;  /* 0x00000004ff027e24 */ /* 0x000fc8000f8e00ff */
[----:B------:R-:W1:Y:S02]  /*4ec0*/  REDUX UR7, R2 ;  /* 0x00000000020773c4 */ /* 0x000e640000000000 */
[----:B------:R2:W-:Y:S01]  /*4ed0*/  UTCATOMSWS.AND URZ, UR4 ;  /* 0x0000000400ff79e3 */ /* 0x0005e20008000000 */
[----:B0-----:R-:W-:Y:S01]  /*4ee0*/  ISETP.EQ.U32.AND P0, PT, R0, UR5, PT ;  /* 0x0000000500007c0c */ /* 0x001fe2000bf02070 */
[----:B-1----:R-:W-:-:S12]  /*4ef0*/  IMAD.U32 R0, RZ, RZ, UR7 ;  /* 0x00000007ff007e24 */ /* 0x002fd8000f8e00ff */
[----:B------:R2:W-:Y:S01]  /*4f00*/  @P0 ATOMS.AND RZ, [UR6], R0 ;  /* 0x00000000ffff098c */ /* 0x0005e2000a800006 */
[----:B------:R-:W-:Y:S05]  /*4f10*/  BRA `(.L_x_13) ;  /* 0x0000000000147947 */ /* 0x000fea0003800000 */
.L_x_15:
[----:B------:R-:W-:-:S07]  /*4f20*/  MOV R2, 0x4f40 ;  /* 0x00004f4000027802 */ /* 0x000fce0000000f00 */
[----:B------:R-:W-:Y:S05]  /*4f30*/  CALL.REL.NOINC `($__internal_0_$__cuda_sm10x_tcgen05_guardrail_trap_col_being_dealloced_not_returned_by_alloc) ;  /* 0x00000000002c7944 */ /* 0x000fea0003c00000 */
[----:B------:R-:W-:Y:S05]  /*4f40*/  BRA `(.L_x_13) ;  /* 0x0000000000087947 */ /* 0x000fea0003800000 */
.L_x_14:
[----:B------:R-:W-:-:S07]  /*4f50*/  MOV R2, 0x4f70 ;  /* 0x00004f7000027802 */ /* 0x000fce0000000f00 */
[----:B------:R-:W-:Y:S05]  /*4f60*/  CALL.REL.NOINC `($__internal_2_$__cuda_sm10x_tcgen05_guardrail_trap_unallocated_columns_being_dealloced) ;  /* 0x0000000000387944 */ /* 0x000fea0003c00000 */
.L_x_13:
[----:B------:R-:W-:Y:S01]  /*4f70*/  NOP ;  /* 0x0000000000007918 */ /* 0x000fe20000000000 */
[----:B--2---:R-:W-:Y:S05]  /*4f80*/  EXIT ;  /* 0x000000000000794d */ /* 0x004fea0003800000 */
.L_x_8:
[----:B------:R-:W0:Y:S02]  /*4f90*/  SYNCS.PHASECHK.TRANS64.TRYWAIT P4, [UR11], R78 ;  /* 0x0000004eff0075a7 */ /* 0x000e24000808110b */
[----:B0-----:R-:W-:Y:S05]  /*4fa0*/  @!P4 BRA `(.L_x_8) ;  /* 0xfffffffc00f8c947 */ /* 0x001fea000383ffff */
[----:B------:R-:W-:Y:S05]  /*4fb0*/  BRA `(.L_x_16) ;  /* 0xffffffe400847947 */ /* 0x000fea000383ffff */
.L_x_12:
[----:B------:R-:W1:Y:S02]  /*4fc0*/  SYNCS.PHASECHK.TRANS64.TRYWAIT P0, [UR11], R2 ;  /* 0x00000002ff0075a7 */ /* 0x000e64000800110b */
[----:B-1----:R-:W-:Y:S05]  /*4fd0*/  @!P0 BRA `(.L_x_12) ;  /* 0xfffffffc00f88947 */ /* 0x002fea000383ffff */
[----:B------:R-:W-:Y:S05]  /*4fe0*/  BRA `(.L_x_11) ;  /* 0xfffffff400207947 */ /* 0x000fea000383ffff */
        .weak           $__internal_0_$__cuda_sm10x_tcgen05_guardrail_trap_col_being_dealloced_not_returned_by_alloc
        .type           $__internal_0_$__cuda_sm10x_tcgen05_guardrail_trap_col_being_dealloced_not_returned_by_alloc,@function
        .size           $__internal_0_$__cuda_sm10x_tcgen05_guardrail_trap_col_being_dealloced_not_returned_by_alloc,($__internal_1_$__cuda_sm10x_tcgen05_guardrail_trap_phase_invalid_during_alloc - $__internal_0_$__cuda_sm10x_tcgen05_guardrail_trap_col_being_dealloced_not_returned_by_alloc)
$__internal_0_$__cuda_sm10x_tcgen05_guardrail_trap_col_being_dealloced_not_returned_by_alloc:
[----:B------:R-:W-:Y:S05]  /*4ff0*/  BPT.TRAP 0x1 ;  /* 0x000000040000795c */ /* 0x000fea0000300000 */
[----:B------:R-:W-:-:S04]  /*5000*/  IMAD.MOV.U32 R3, RZ, RZ, 0x0 ;  /* 0x00000000ff037424 */ /* 0x000fc800078e00ff */
[----:B------:R-:W-:Y:S05]  /*5010*/  RET.REL.NODEC R2 `(matmul_kernel) ;  /* 0xffffffac02f87950 */ /* 0x000fea0003c3ffff */
        .weak           $__internal_1_$__cuda_sm10x_tcgen05_guardrail_trap_phase_invalid_during_alloc
        .type           $__internal_1_$__cuda_sm10x_tcgen05_guardrail_trap_phase_invalid_during_alloc,@function
        .size           $__internal_1_$__cuda_sm10x_tcgen05_guardrail_trap_phase_invalid_during_alloc,($__internal_2_$__cuda_sm10x_tcgen05_guardrail_trap_unallocated_columns_being_dealloced - $__internal_1_$__cuda_sm10x_tcgen05_guardrail_trap_phase_invalid_during_alloc)
$__internal_1_$__cuda_sm10x_tcgen05_guardrail_trap_phase_invalid_during_alloc:
[----:B------:R-:W-:Y:S05]  /*5020*/  BPT.TRAP 0x1 ;  /* 0x000000040000795c */ /* 0x000fea0000300000 */
[----:B------:R-:W-:-:S04]  /*5030*/  IMAD.MOV.U32 R3, RZ, RZ, 0x0 ;  /* 0x00000000ff037424 */ /* 0x000fc800078e00ff */
[----:B------:R-:W-:Y:S05]  /*5040*/  RET.REL.NODEC R2 `(matmul_kernel) ;  /* 0xffffffac02ec7950 */ /* 0x000fea0003c3ffff */
        .weak           $__internal_2_$__cuda_sm10x_tcgen05_guardrail_trap_unallocated_columns_being_dealloced
        .type           $__internal_2_$__cuda_sm10x_tcgen05_guardrail_trap_unallocated_columns_being_dealloced,@function
        .size           $__internal_2_$__cuda_sm10x_tcgen05_guardrail_trap_unallocated_columns_being_dealloced,(.L_x_20 - $__internal_2_$__cuda_sm10x_tcgen05_guardrail_trap_unallocated_columns_being_dealloced)
$__internal_2_$__cuda_sm10x_tcgen05_guardrail_trap_unallocated_columns_being_dealloced:
[----:B------:R-:W-:Y:S05]  /*5050*/  BPT.TRAP 0x1 ;  /* 0x000000040000795c */ /* 0x000fea0000300000 */
[----:B------:R-:W-:-:S04]  /*5060*/  IMAD.MOV.U32 R3, RZ, RZ, 0x0 ;  /* 0x00000000ff037424 */ /* 0x000fc800078e00ff */
[----:B------:R-:W-:Y:S05]  /*5070*/  RET.REL.NODEC R2 `(matmul_kernel) ;  /* 0xffffffac02e07950 */ /* 0x000fea0003c3ffff */
.L_x_17:
[----:B------:R-:W-:-:S00]  /*5080*/  BRA `(.L_x_17) ;  /* 0xfffffffc00fc7947 */ /* 0x000fc0000383ffff */
[----:B------:R-:W-:-:S00]  /*5090*/  NOP ;  /* 0x0000000000007918 */ /* 0x000fc00000000000 */
        /* <DEDUP_REMOVED lines=14> */
.L_x_20:


//--------------------- .nv.shared.matmul_kernel  --------------------------
	.section	.nv.shared.matmul_kernel,"aw",@nobits
	.sectionflags	@""
	.align	16
	.zero		1024


//--------------------- .nv.shared.reserved.0     --------------------------
	.section	.nv.shared.reserved.0,"aw",@nobits
	.align	8
	.weak		__nv_reservedSMEM_offset_0_alias
	.size		__nv_reservedSMEM_offset_0_alias, 0, 64
	.other		__nv_reservedSMEM_offset_0_alias,@"STO_CUDA_RESERVED_SHARED STV_DEFAULT"
__nv_reservedSMEM_offset_0_alias:
	.zero		0
.nv.shared.reserved.0:
	.zero		64
	.weak		__nv_reservedSMEM_allocation_phase
	.type		__nv_reservedSMEM_allocation_phase,@object
	.size		__nv_reservedSMEM_allocation_phase,(.L_0 - __nv_reservedSMEM_allocation_phase)
__nv_reservedSMEM_allocation_phase:
	.zero		1
.L_0:
	.zero		7
	.weak		__nv_reservedSMEM_devtool_atexit_pc
	.type		__nv_reservedSMEM_devtool_atexit_pc,@object
	.size		__nv_reservedSMEM_devtool_atexit_pc,(__nv_reservedSMEM_allocation_mask - __nv_reservedSMEM_devtool_atexit_pc)
__nv_reservedSMEM_devtool_atexit_pc:
	.zero		8
	.weak		__nv_reservedSMEM_allocation_mask
	.type		__nv_reservedSMEM_allocation_mask,@object
	.size		__nv_reservedSMEM_allocation_mask,(.L_2 - __nv_reservedSMEM_allocation_mask)
__nv_reservedSMEM_allocation_mask:
	.zero		4
.L_2:


//--------------------- .nv.constant0.matmul_kernel --------------------------
	.section	.nv.constant0.matmul_kernel,"a",@progbits
	.sectionflags	@""
	.align	4
.nv.constant0.matmul_kernel:
	.zero		976


//--------------------- SYMBOLS --------------------------

	.type		.nv.reservedSmem.offset0,@object
	.size		.nv.reservedSmem.offset0,0x4
	.type		.nv.reservedSmem.cap,@object
	.size		.nv.reservedSmem.cap,0x4
